	.target	sm_100a

	.elftype	@"ET_EXEC"


//--------------------- .note.nv.tkinfo           --------------------------
	.section	.note.nv.tkinfo,"",@"SHT_NOTE"
	.sectionflags	@"SHF_NOTE_NV_TKINFO"
	.tkinfo
        /*0018*/ 	.word	0x00000081
        /*0030*/ 	.string	""
        /*0030*/ 	.string	"ptxas-blackwell"
        /*0030*/ 	.string	"Cuda compilation tools, release 12.9, V12.9.86"
        /*0030*/ 	.string	"Build cuda_12.9.r12.9/compiler.36037853_0"
        /*0030*/ 	.string	"-v  -suppress-debug-info  -lineinfo  -arch sm_100a "



//--------------------- .note.nv.cuver            --------------------------
	.section	.note.nv.cuver,"",@"SHT_NOTE"
	.sectionflags	@"SHF_NOTE_NV_CUVER"
        /*0018*/ 	.short	0x0001
        /*001a*/ 	.short	0x0064
        /*001c*/ 	.short	0x0001
        /*001e*/ 	.short	0x0000
        /*0020*/ 	.short	0x0001
        /*0022*/ 	.short	0x0000


//--------------------- .nv.info                  --------------------------
	.section	.nv.info,"",@"SHT_CUDA_INFO"
	.align	4


	//----- nvinfo : EIATTR_REGCOUNT
	.align		4
        /*0000*/ 	.byte	0x04, 0x2f
        /*0002*/ 	.short	(.L_4 - .L_3)
	.align		4
.L_3:
        /*0004*/ 	.word	index@(gluon_tcgen05)
        /*0008*/ 	.word	0x00000027


	//----- nvinfo : EIATTR_FRAME_SIZE
	.align		4
.L_4:
        /*000c*/ 	.byte	0x04, 0x11
        /*000e*/ 	.short	(.L_6 - .L_5)
	.align		4
.L_5:
        /*0010*/ 	.word	index@($__internal_2_$__cuda_sm10x_tcgen05_guardrail_trap_unallocated_columns_being_dealloced)
        /*0014*/ 	.word	0x00000000


	//----- nvinfo : EIATTR_FRAME_SIZE
	.align		4
.L_6:
        /*0018*/ 	.byte	0x04, 0x11
        /*001a*/ 	.short	(.L_8 - .L_7)
	.align		4
.L_7:
        /*001c*/ 	.word	index@($__internal_1_$__cuda_sm10x_tcgen05_guardrail_trap_phase_invalid_during_alloc)
        /*0020*/ 	.word	0x00000000


	//----- nvinfo : EIATTR_FRAME_SIZE
	.align		4
.L_8:
        /*0024*/ 	.byte	0x04, 0x11
        /*0026*/ 	.short	(.L_10 - .L_9)
	.align		4
.L_9:
        /*0028*/ 	.word	index@($__internal_0_$__cuda_sm10x_tcgen05_guardrail_trap_col_being_dealloced_not_returned_by_alloc)
        /*002c*/ 	.word	0x00000000


	//----- nvinfo : EIATTR_FRAME_SIZE
	.align		4
.L_10:
        /*0030*/ 	.byte	0x04, 0x11
        /*0032*/ 	.short	(.L_12 - .L_11)
	.align		4
.L_11:
        /*0034*/ 	.word	index@(gluon_tcgen05)
        /*0038*/ 	.word	0x00000000


	//----- nvinfo : EIATTR_MIN_STACK_SIZE
	.align		4
.L_12:
        /*003c*/ 	.byte	0x04, 0x12
        /*003e*/ 	.short	(.L_14 - .L_13)
	.align		4
.L_13:
        /*0040*/ 	.word	index@(gluon_tcgen05)
        /*0044*/ 	.word	0x00000000
.L_14:


//--------------------- .nv.info.gluon_tcgen05    --------------------------
	.section	.nv.info.gluon_tcgen05,"",@"SHT_CUDA_INFO"
	.sectionflags	@""
	.align	4


	//----- nvinfo : EIATTR_CUDA_API_VERSION
	.align		4
        /*0000*/ 	.byte	0x04, 0x37
        /*0002*/ 	.short	(.L_16 - .L_15)
.L_15:
        /*0004*/ 	.word	0x00000081


	//----- nvinfo : EIATTR_KPARAM_INFO
	.align		4
.L_16:
        /*0008*/ 	.byte	0x04, 0x17
        /*000a*/ 	.short	(.L_18 - .L_17)
.L_17:
        /*000c*/ 	.word	0x00000000
        /*0010*/ 	.short	0x000a
        /*0012*/ 	.short	0x0048
        /*0014*/ 	.byte	0x00, 0xf4, 0x21, 0x00


	//----- nvinfo : EIATTR_KPARAM_INFO
	.align		4
.L_18:
        /*0018*/ 	.byte	0x04, 0x17
        /*001a*/ 	.short	(.L_20 - .L_19)
.L_19:
        /*001c*/ 	.word	0x00000000
        /*0020*/ 	.short	0x0009
        /*0022*/ 	.short	0x0040
        /*0024*/ 	.byte	0x00, 0xf4, 0x21, 0x00


	//----- nvinfo : EIATTR_KPARAM_INFO
	.align		4
.L_20:
        /*0028*/ 	.byte	0x04, 0x17
        /*002a*/ 	.short	(.L_22 - .L_21)
.L_21:
        /*002c*/ 	.word	0x00000000
        /*0030*/ 	.short	0x0008
        /*0032*/ 	.short	0x0038
        /*0034*/ 	.byte	0x00, 0xf0, 0x21, 0x00


	//----- nvinfo : EIATTR_KPARAM_INFO
	.align		4
.L_22:
        /*0038*/ 	.byte	0x04, 0x17
        /*003a*/ 	.short	(.L_24 - .L_23)
.L_23:
        /*003c*/ 	.word	0x00000000
        /*0040*/ 	.short	0x0007
        /*0042*/ 	.short	0x0030
        /*0044*/ 	.byte	0x00, 0xf0, 0x21, 0x00


	//----- nvinfo : EIATTR_KPARAM_INFO
	.align		4
.L_24:
        /*0048*/ 	.byte	0x04, 0x17
        /*004a*/ 	.short	(.L_26 - .L_25)
.L_25:
        /*004c*/ 	.word	0x00000000
        /*0050*/ 	.short	0x0006
        /*0052*/ 	.short	0x0028
        /*0054*/ 	.byte	0x00, 0xf0, 0x21, 0x00


	//----- nvinfo : EIATTR_KPARAM_INFO
	.align		4
.L_26:
        /*0058*/ 	.byte	0x04, 0x17
        /*005a*/ 	.short	(.L_28 - .L_27)
.L_27:
        /*005c*/ 	.word	0x00000000
        /*0060*/ 	.short	0x0005
        /*0062*/ 	.short	0x0020
        /*0064*/ 	.byte	0x00, 0xf0, 0x11, 0x00


	//----- nvinfo : EIATTR_KPARAM_INFO
	.align		4
.L_28:
        /*0068*/ 	.byte	0x04, 0x17
        /*006a*/ 	.short	(.L_30 - .L_29)
.L_29:
        /*006c*/ 	.word	0x00000000
        /*0070*/ 	.short	0x0004
        /*0072*/ 	.short	0x001c
        /*0074*/ 	.byte	0x00, 0xf0, 0x11, 0x00


	//----- nvinfo : EIATTR_KPARAM_INFO
	.align		4
.L_30:
        /*0078*/ 	.byte	0x04, 0x17
        /*007a*/ 	.short	(.L_32 - .L_31)
.L_31:
        /*007c*/ 	.word	0x00000000
        /*0080*/ 	.short	0x0003
        /*0082*/ 	.short	0x0018
        /*0084*/ 	.byte	0x00, 0xf0, 0x11, 0x00


	//----- nvinfo : EIATTR_KPARAM_INFO
	.align		4
.L_32:
        /*0088*/ 	.byte	0x04, 0x17
        /*008a*/ 	.short	(.L_34 - .L_33)
.L_33:
        /*008c*/ 	.word	0x00000000
        /*0090*/ 	.short	0x0002
        /*0092*/ 	.short	0x0010
        /*0094*/ 	.byte	0x00, 0xf4, 0x21, 0x00


	//----- nvinfo : EIATTR_KPARAM_INFO
	.align		4
.L_34:
        /*0098*/ 	.byte	0x04, 0x17
        /*009a*/ 	.short	(.L_36 - .L_35)
.L_35:
        /*009c*/ 	.word	0x00000000
        /*00a0*/ 	.short	0x0001
        /*00a2*/ 	.short	0x0008
        /*00a4*/ 	.byte	0x00, 0xf4, 0x21, 0x00


	//----- nvinfo : EIATTR_KPARAM_INFO
	.align		4
.L_36:
        /*00a8*/ 	.byte	0x04, 0x17
        /*00aa*/ 	.short	(.L_38 - .L_37)
.L_37:
        /*00ac*/ 	.word	0x00000000
        /*00b0*/ 	.short	0x0000
        /*00b2*/ 	.short	0x0000
        /*00b4*/ 	.byte	0x00, 0xf4, 0x21, 0x00


	//----- nvinfo : EIATTR_AT_ENTRY_FRAGMENTS
	.align		4
.L_38:
        /*00b8*/ 	.byte	0x04, 0x4f
        /*00ba*/ 	.short	(.L_40 - .L_39)


	//   ....[0]....
.L_39:
        /*00bc*/ 	.word	0x00000004


	//----- nvinfo : EIATTR_RESERVED_SMEM_USED
	.align		4
.L_40:
        /*00c0*/ 	.byte	0x01, 0x41
	.zero		2


	//----- nvinfo : EIATTR_SPARSE_MMA_MASK
	.align		4
        /*00c4*/ 	.byte	0x03, 0x50
        /*00c6*/ 	.short	0x0000


	//----- nvinfo : EIATTR_TCGEN05_1CTA_USED
	.align		4
        /*00c8*/ 	.byte	0x01, 0x51
	.zero		2


	//----- nvinfo : EIATTR_MAXREG_COUNT
	.align		4
        /*00cc*/ 	.byte	0x03, 0x1b
        /*00ce*/ 	.short	0x00ff


	//----- nvinfo : EIATTR_NUM_BARRIERS
	.align		4
        /*00d0*/ 	.byte	0x02, 0x4c
        /*00d2*/ 	.byte	0x01
	.zero		1


	//----- nvinfo : EIATTR_INT_WARP_WIDE_INSTR_OFFSETS
	.align		4
        /*00d4*/ 	.byte	0x04, 0x31
        /*00d6*/ 	.short	(.L_42 - .L_41)


	//   ....[0]....
.L_41:
        /*00d8*/ 	.word	0x00001690


	//   ....[1]....
        /*00dc*/ 	.word	0x000016b0


	//   ....[2]....
        /*00e0*/ 	.word	0x00001740


	//   ....[3]....
        /*00e4*/ 	.word	0x000018f0


	//   ....[4]....
        /*00e8*/ 	.word	0x00001900


	//   ....[5]....
        /*00ec*/ 	.word	0x00001910


	//   ....[6]....
        /*00f0*/ 	.word	0x00001920


	//   ....[7]....
        /*00f4*/ 	.word	0x00001ba0


	//   ....[8]....
        /*00f8*/ 	.word	0x00001bb0


	//   ....[9]....
        /*00fc*/ 	.word	0x00001d30


	//   ....[10]....
        /*0100*/ 	.word	0x00001d80


	//   ....[11]....
        /*0104*/ 	.word	0x00001d90


	//   ....[12]....
        /*0108*/ 	.word	0x00001dc0


	//   ....[13]....
        /*010c*/ 	.word	0x00001fd0


	//   ....[14]....
        /*0110*/ 	.word	0x00001fe0


	//   ....[15]....
        /*0114*/ 	.word	0x000022a0


	//   ....[16]....
        /*0118*/ 	.word	0x000022b0


	//   ....[17]....
        /*011c*/ 	.word	0x000025f0


	//   ....[18]....
        /*0120*/ 	.word	0x00002640


	//----- nvinfo : EIATTR_COOP_GROUP_MASK_REGIDS
	.align		4
.L_42:
        /*0124*/ 	.byte	0x04, 0x29
        /*0126*/ 	.short	(.L_44 - .L_43)


	//   ....[0]....
.L_43:
        /*0128*/ 	.word	0xffffffff


	//   ....[1]....
        /*012c*/ 	.word	0xffffffff


	//   ....[2]....
        /*0130*/ 	.word	0xffffffff


	//   ....[3]....
        /*0134*/ 	.word	0xffffffff


	//   ....[4]....
        /*0138*/ 	.word	0xffffffff


	//   ....[5]....
        /*013c*/ 	.word	0xffffffff


	//   ....[6]....
        /*0140*/ 	.word	0xffffffff


	//   ....[7]....
        /*0144*/ 	.word	0xffffffff


	//   ....[8]....
        /*0148*/ 	.word	0xffffffff


	//   ....[9]....
        /*014c*/ 	.word	0xffffffff


	//----- nvinfo : EIATTR_COOP_GROUP_INSTR_OFFSETS
	.align		4
.L_44:
        /*0150*/ 	.byte	0x04, 0x28
        /*0152*/ 	.short	(.L_46 - .L_45)


	//   ....[0]....
.L_45:
        /*0154*/ 	.word	0x00000050


	//   ....[1]....
        /*0158*/ 	.word	0x00000310


	//   ....[2]....
        /*015c*/ 	.word	0x000004f0


	//   ....[3]....
        /*0160*/ 	.word	0x00000980


	//   ....[4]....
        /*0164*/ 	.word	0x00000ac0


	//   ....[5]....
        /*0168*/ 	.word	0x00000fa0


	//   ....[6]....
        /*016c*/ 	.word	0x000010e0


	//   ....[7]....
        /*0170*/ 	.word	0x00001530


	//   ....[8]....
        /*0174*/ 	.word	0x00002480


	//   ....[9]....
        /*0178*/ 	.word	0x000026f0


	//----- nvinfo : EIATTR_VRC_CTA_INIT_COUNT
	.align		4
.L_46:
        /*017c*/ 	.byte	0x02, 0x4a
        /*017e*/ 	.byte	0x80
	.zero		1


	//----- nvinfo : EIATTR_MBARRIER_INSTR_OFFSETS
	.align		4
        /*0180*/ 	.byte	0x04, 0x39
        /*0182*/ 	.short	(.L_48 - .L_47)


	//   ....[0]....
.L_47:
        /*0184*/ 	.word	0x00001760
        /*0188*/ 	.word	0x000000ff
        /*018c*/ 	.word	0x00006000
        /*0190*/ 	.short	0x0100
        /*0192*/ 	.byte	0x08
	.zero		1


	//   ....[1]....
        /*0194*/ 	.word	0x00001770
        /*0198*/ 	.word	0x000000ff
        /*019c*/ 	.word	0x00006010
        /*01a0*/ 	.short	0x0100
        /*01a2*/ 	.byte	0x08
	.zero		1


	//   ....[2]....
        /*01a4*/ 	.word	0x00001820
        /*01a8*/ 	.word	0x000000ff
        /*01ac*/ 	.word	0x00006008
        /*01b0*/ 	.short	0x0100
        /*01b2*/ 	.byte	0x08
	.zero		1


	//   ....[3]....
        /*01b4*/ 	.word	0x00001830
        /*01b8*/ 	.word	0x000000ff
        /*01bc*/ 	.word	0x00006018
        /*01c0*/ 	.short	0x0100
        /*01c2*/ 	.byte	0x08
	.zero		1


	//   ....[4]....
        /*01c4*/ 	.word	0x00001a00
        /*01c8*/ 	.word	0x000000ff
        /*01cc*/ 	.word	0x00006000
        /*01d0*/ 	.short	0x010a
        /*01d2*/ 	.byte	0x08
	.zero		1


	//   ....[5]....
        /*01d4*/ 	.word	0x00001c00
        /*01d8*/ 	.word	0x000000ff
        /*01dc*/ 	.word	0x00006010
        /*01e0*/ 	.short	0x010a
        /*01e2*/ 	.byte	0x08
	.zero		1


	//   ....[6]....
        /*01e4*/ 	.word	0x00001e30
        /*01e8*/ 	.word	0x000000ff
        /*01ec*/ 	.word	0x00006000
        /*01f0*/ 	.short	0x010a
        /*01f2*/ 	.byte	0x1c
	.zero		1


	//   ....[7]....
        /*01f4*/ 	.word	0x00002020
        /*01f8*/ 	.word	0x000000ff
        /*01fc*/ 	.word	0x00006010
        /*0200*/ 	.short	0x010a
        /*0202*/ 	.byte	0x1c
	.zero		1


	//   ....[8]....
        /*0204*/ 	.word	0x000020f0
        /*0208*/ 	.word	0x000000ff
        /*020c*/ 	.word	0x00006000
        /*0210*/ 	.short	0x0108
        /*0212*/ 	.byte	0x08
	.zero		1


	//   ....[9]....
        /*0214*/ 	.word	0x00002100
        /*0218*/ 	.word	0x000000ff
        /*021c*/ 	.word	0x00006010
        /*0220*/ 	.short	0x0108
        /*0222*/ 	.byte	0x08
	.zero		1


	//   ....[10]....
        /*0224*/ 	.word	0x00002150
        /*0228*/ 	.word	0x000000ff
        /*022c*/ 	.word	0x00006008
        /*0230*/ 	.short	0x0108
        /*0232*/ 	.byte	0x08
	.zero		1


	//   ....[11]....
        /*0234*/ 	.word	0x00002160
        /*0238*/ 	.word	0x000000ff
        /*023c*/ 	.word	0x00006018
        /*0240*/ 	.short	0x0108
        /*0242*/ 	.byte	0x08
	.zero		1


	//   ....[12]....
        /*0244*/ 	.word	0x00002710
        /*0248*/ 	.word	0x000000ff
        /*024c*/ 	.word	0x00006000
        /*0250*/ 	.short	0x010a
        /*0252*/ 	.byte	0x08
	.zero		1


	//   ....[13]....
        /*0254*/ 	.word	0x00002740
        /*0258*/ 	.word	0x000000ff
        /*025c*/ 	.word	0x00006010
        /*0260*/ 	.short	0x010a
        /*0262*/ 	.byte	0x08
	.zero		1


	//   ....[14]....
        /*0264*/ 	.word	0x00002770
        /*0268*/ 	.word	0x000000ff
        /*026c*/ 	.word	0x00006000
        /*0270*/ 	.short	0x010a
        /*0272*/ 	.byte	0x1c
	.zero		1


	//   ....[15]....
        /*0274*/ 	.word	0x000027a0
        /*0278*/ 	.word	0x000000ff
        /*027c*/ 	.word	0x00006010
        /*0280*/ 	.short	0x010a
        /*0282*/ 	.byte	0x1c
	.zero		1


	//----- nvinfo : EIATTR_NUM_MBARRIERS
	.align		4
.L_48:
        /*0284*/ 	.byte	0x03, 0x38
        /*0286*/ 	.short	0x0004


	//----- nvinfo : EIATTR_EXIT_INSTR_OFFSETS
	.align		4
        /*0288*/ 	.byte	0x04, 0x1c
        /*028a*/ 	.short	(.L_50 - .L_49)


	//   ....[0]....
.L_49:
        /*028c*/ 	.word	0x00002700


	//----- nvinfo : EIATTR_REQNTID
	.align		4
.L_50:
        /*0290*/ 	.byte	0x04, 0x10
        /*0292*/ 	.short	(.L_52 - .L_51)
.L_51:
        /*0294*/ 	.word	0x00000100
        /*0298*/ 	.word	0x00000001
        /*029c*/ 	.word	0x00000001


	//----- nvinfo : EIATTR_CRS_STACK_SIZE
	.align		4
.L_52:
        /*02a0*/ 	.byte	0x04, 0x1e
        /*02a2*/ 	.short	(.L_54 - .L_53)
.L_53:
        /*02a4*/ 	.word	0x00000000


	//----- nvinfo : EIATTR_CBANK_PARAM_SIZE
	.align		4
.L_54:
        /*02a8*/ 	.byte	0x03, 0x19
        /*02aa*/ 	.short	0x0050


	//----- nvinfo : EIATTR_PARAM_CBANK
	.align		4
        /*02ac*/ 	.byte	0x04, 0x0a
        /*02ae*/ 	.short	(.L_56 - .L_55)
	.align		4
.L_55:
        /*02b0*/ 	.word	index@(.nv.constant0.gluon_tcgen05)
        /*02b4*/ 	.short	0x0380
        /*02b6*/ 	.short	0x0050


	//----- nvinfo : EIATTR_SW_WAR
	.align		4
.L_56:
        /*02b8*/ 	.byte	0x04, 0x36
        /*02ba*/ 	.short	(.L_58 - .L_57)
.L_57:
        /*02bc*/ 	.word	0x00000008
.L_58:


//--------------------- .nv.compat                --------------------------
	.section	.nv.compat,"",@"SHT_CUDA_COMPAT_INFO"
	.align	4
        /*0000*/ 	.byte	0x02, 0x02, 0x02, 0x00, 0x02, 0x05, 0x05, 0x00, 0x02, 0x03, 0x03, 0x00, 0x02, 0x06, 0x01, 0x00


//--------------------- .nv.callgraph             --------------------------
	.section	.nv.callgraph,"",@"SHT_CUDA_CALLGRAPH"
	.align	4
	.sectionentsize	8
	.align		4
        /*0000*/ 	.word	0x00000000
	.align		4
        /*0004*/ 	.word	0xffffffff
	.align		4
        /*0008*/ 	.word	0x00000000
	.align		4
        /*000c*/ 	.word	0xfffffffe
	.align		4
        /*0010*/ 	.word	0x00000000
	.align		4
        /*0014*/ 	.word	0xfffffffd
	.align		4
        /*0018*/ 	.word	0x00000000
	.align		4
        /*001c*/ 	.word	0xfffffffc


//--------------------- .text.gluon_tcgen05       --------------------------
	.section	.text.gluon_tcgen05,"ax",@progbits
	.align	128
        .global         gluon_tcgen05
        .type           gluon_tcgen05,@function
        .size           gluon_tcgen05,(.L_x_78 - gluon_tcgen05)
        .other          gluon_tcgen05,@"STO_CUDA_ENTRY STV_DEFAULT"
gluon_tcgen05:
.text.gluon_tcgen05:
[----:B------:R-:W1:Y:S01]  /*0000*/  LDC R1, c[0x0][0x37c] ;  /* 0x0000df00ff017b82 */ /* 0x000e620000000800 */
[----:B------:R-:W2:Y:S02]  /*0010*/  S2R R0, SR_TID.X ;  /* 0x0000000000007919 */ /* 0x000ea40000002100 */
[----:B--2---:R-:W-:-:S13]  /*0020*/  ISETP.GE.U32.AND P2, PT, R0, 0x20, PT ;  /* 0x000000200000780c */ /* 0x004fda0003f46070 */
[----:B------:R-:W-:Y:S05]  /*0030*/  @P2 BRA `(.L_x_0) ;  /* 0x0000000000b82947 */ /* 0x000fea0003800000 */
[----:B------:R-:W2:Y:S01]  /*0040*/  S2UR UR6, SR_CgaCtaId ;  /* 0x00000000000679c3 */ /* 0x000ea20000008800 */
[----:B------:R-:W-:Y:S01]  /*0050*/  NOP ;  /* 0x0000000000007918 */ /* 0x000fe20000000000 */
[----:B------:R-:W-:Y:S02]  /*0060*/  UMOV UR4, 0x40 ;  /* 0x0000004000047882 */ /* 0x000fe40000000000 */
[----:B--2---:R-:W-:-:S09]  /*0070*/  ULEA UR4, UR6, UR4, 0x18 ;  /* 0x0000000406047291 */ /* 0x004fd2000f8ec0ff */
[----:B------:R-:W2:Y:S01]  /*0080*/  LDS.U8 R2, [UR4] ;  /* 0x00000004ff027984 */ /* 0x000ea20008000000 */
[----:B------:R-:W-:Y:S02]  /*0090*/  UMOV UR4, 0x400 ;  /* 0x0000040000047882 */ /* 0x000fe40000000000 */
[----:B------:R-:W-:Y:S01]  /*00a0*/  ULEA UR4, UR6, UR4, 0x18 ;  /* 0x0000000406047291 */ /* 0x000fe2000f8ec0ff */
[----:B--2---:R-:W-:-:S13]  /*00b0*/  ISETP.NE.AND P0, PT, R2, RZ, PT ;  /* 0x000000ff0200720c */ /* 0x004fda0003f05270 */
[----:B------:R-:W-:Y:S05]  /*00c0*/  @P0 BRA `(.L_x_1) ;  /* 0x00000000007c0947 */ /* 0x000fea0003800000 */
[----:B------:R-:W-:-:S13]  /*00d0*/  ELECT P0, URZ, PT ;  /* 0x0000000000ff782f */ /* 0x000fda0003800000 */
[----:B------:R-:W-:Y:S05]  /*00e0*/  @!P0 BRA `(.L_x_2) ;  /* 0x0000000000848947 */ /* 0x000fea0003800000 */
[----:B------:R-:W-:Y:S01]  /*00f0*/  UMOV UR5, 0x2 ;  /* 0x0000000200057882 */ /* 0x000fe20000000000 */
[----:B------:R-:W-:Y:S02]  /*0100*/  IMAD.MOV.U32 R5, RZ, RZ, 0x1 ;  /* 0x00000001ff057424 */ /* 0x000fe400078e00ff */
[----:B------:R-:W-:Y:S02]  /*0110*/  IMAD.MOV.U32 R3, RZ, RZ, 0x3 ;  /* 0x00000003ff037424 */ /* 0x000fe400078e00ff */
[----:B------:R-:W-:Y:S04]  /*0120*/  DEPBAR.LE SB2, 0x36 ;  /* 0x0000ad800000791a */ /* 0x000fe80000000000 */
[----:B------:R-:W2:Y:S02]  /*0130*/  UTCATOMSWS.FIND_AND_SET.ALIGN UP0, UR5, UR5 ;  /* 0x00000005000575e3 */ /* 0x000ea40008000800 */
[----:B--2---:R-:W-:-:S04]  /*0140*/  PLOP3.LUT P0, PT, PT, PT, UP0, 0x80, 0x8 ;  /* 0x000000000008781c */ /* 0x004fc80003f0f008 */
[----:B------:R-:W-:-:S04]  /*0150*/  SEL R2, RZ, 0xffffffff, !P0 ;  /* 0xffffffffff027807 */ /* 0x000fc80004000000 */
[----:B------:R-:W-:Y:S01]  /*0160*/  ISETP.NE.AND P0, PT, R2, RZ, PT ;  /* 0x000000ff0200720c */ /* 0x000fe20003f05270 */
[----:B------:R-:W-:-:S12]  /*0170*/  IMAD.U32 R2, RZ, RZ, UR5 ;  /* 0x00000005ff027e24 */ /* 0x000fd8000f8e00ff */
[----:B------:R-:W-:Y:S05]  /*0180*/  @P0 BRA `(.L_x_3) ;  /* 0x0000000000240947 */ /* 0x000fea0003800000 */
.L_x_4:
[----:B------:R-:W-:Y:S05]  /*0190*/  NANOSLEEP 0x64 ;  /* 0x000000640000795d */ /* 0x000fea0003800000 */
[----:B------:R-:W-:-:S05]  /*01a0*/  UMOV UR5, 0x2 ;  /* 0x0000000200057882 */ /* 0x000fca0000000000 */
[----:B------:R-:W-:Y:S04]  /*01b0*/  DEPBAR.LE SB2, 0x36 ;  /* 0x0000ad800000791a */ /* 0x000fe80000000000 */
[----:B------:R-:W2:Y:S02]  /*01c0*/  UTCATOMSWS.FIND_AND_SET.ALIGN UP0, UR5, UR5 ;  /* 0x00000005000575e3 */ /* 0x000ea40008000800 */
[----:B--2---:R-:W-:-:S04]  /*01d0*/  PLOP3.LUT P0, PT, PT, PT, UP0, 0x80, 0x8 ;  /* 0x000000000008781c */ /* 0x004fc80003f0f008 */
[----:B------:R-:W-:-:S04]  /*01e0*/  SEL R2, RZ, 0xffffffff, !P0 ;  /* 0xffffffffff027807 */ /* 0x000fc80004000000 */
[----:B------:R-:W-:Y:S01]  /*01f0*/  ISETP.NE.AND P0, PT, R2, RZ, PT ;  /* 0x000000ff0200720c */ /* 0x000fe20003f05270 */
[----:B------:R-:W-:-:S12]  /*0200*/  IMAD.U32 R2, RZ, RZ, UR5 ;  /* 0x00000005ff027e24 */ /* 0x000fd8000f8e00ff */
[----:B------:R-:W-:Y:S05]  /*0210*/  @!P0 BRA `(.L_x_4) ;  /* 0xfffffffc00dc8947 */ /* 0x000fea000383ffff */
.L_x_3:
[C---:B------:R-:W-:Y:S01]  /*0220*/  VIADD R4, R2.reuse, 0x10 ;  /* 0x0000001002047836 */ /* 0x040fe20000000000 */
[----:B------:R-:W-:Y:S01]  /*0230*/  UMOV UR5, 0x50 ;  /* 0x0000005000057882 */ /* 0x000fe20000000000 */
[----:B------:R-:W-:Y:S01]  /*0240*/  SHF.L.U32 R3, R3, R2, RZ ;  /* 0x0000000203037219 */ /* 0x000fe200000006ff */
[----:B------:R-:W-:Y:S01]  /*0250*/  ULEA UR5, UR6, UR5, 0x18 ;  /* 0x0000000506057291 */ /* 0x000fe2000f8ec0ff */
[----:B------:R-:W-:Y:S01]  /*0260*/  IMAD.SHL.U32 R2, R2, 0x20, RZ ;  /* 0x0000002002027824 */ /* 0x000fe200078e00ff */
[----:B------:R-:W-:-:S04]  /*0270*/  SHF.L.U32 R4, R5, R4, RZ ;  /* 0x0000000405047219 */ /* 0x000fc800000006ff */
[----:B------:R-:W-:-:S05]  /*0280*/  LOP3.LUT R3, R4, R3, RZ, 0xfc, !PT ;  /* 0x0000000304037212 */ /* 0x000fca00078efcff */
[----:B------:R2:W-:Y:S04]  /*0290*/  ATOMS.OR RZ, [UR5], R3 ;  /* 0x00000003ffff798c */ /* 0x0005e8000b000005 */
[----:B------:R2:W-:Y:S01]  /*02a0*/  STS [UR4], R2 ;  /* 0x00000002ff007988 */ /* 0x0005e20008000804 */
[----:B------:R-:W-:Y:S05]  /*02b0*/  BRA `(.L_x_2) ;  /* 0x0000000000107947 */ /* 0x000fea0003800000 */
.L_x_1:
[----:B------:R-:W-:Y:S01]  /*02c0*/  IMAD.MOV.U32 R3, RZ, RZ, -0x1 ;  /* 0xffffffffff037424 */ /* 0x000fe200078e00ff */
[----:B------:R-:W-:-:S04]  /*02d0*/  MOV R2, 0x300 ;  /* 0x0000030000027802 */ /* 0x000fc80000000f00 */
[----:B------:R2:W-:Y:S03]  /*02e0*/  STS [UR4], R3 ;  /* 0x00000003ff007988 */ /* 0x0005e60008000804 */
[----:B-12---:R-:W-:Y:S05]  /*02f0*/  CALL.REL.NOINC `($__internal_1_$__cuda_sm10x_tcgen05_guardrail_trap_phase_invalid_during_alloc) ;  /* 0x0000002400407944 */ /* 0x006fea0003c00000 */
.L_x_2:
[----:B------:R-:W-:Y:S05]  /*0300*/  WARPSYNC.ALL ;  /* 0x0000000000007948 */ /* 0x000fea0003800000 */
[----:B------:R-:W-:Y:S01]  /*0310*/  NOP ;  /* 0x0000000000007918 */ /* 0x000fe20000000000 */
.L_x_0:
[----:B------:R-:W3:Y:S08]  /*0320*/  S2UR UR4, SR_CgaCtaId ;  /* 0x00000000000479c3 */ /* 0x000ef00000008800 */
[----:B------:R-:W-:Y:S01]  /*0330*/  BAR.SYNC.DEFER_BLOCKING 0x0 ;  /* 0x0000000000007b1d */ /* 0x000fe20000010000 */
[----:B------:R-:W-:-:S05]  /*0340*/  LOP3.LUT R36, R0, 0xff, RZ, 0xc0, !PT ;  /* 0x000000ff00247812 */ /* 0x000fca00078ec0ff */
[----:B------:R-:W-:Y:S02]  /*0350*/  UMOV UR8, 0x400 ;  /* 0x0000040000087882 */ /* 0x000fe40000000000 */
[----:B------:R-:W4:Y:S08]  /*0360*/  LDC R7, c[0x0][0x3a0] ;  /* 0x0000e800ff077b82 */ /* 0x000f300000000800 */
[----:B------:R-:W5:Y:S01]  /*0370*/  S2UR UR9, SR_CTAID.Y ;  /* 0x00000000000979c3 */ /* 0x000f620000002600 */
[----:B---3--:R-:W-:-:S09]  /*0380*/  ULEA UR8, UR4, UR8, 0x18 ;  /* 0x0000000804087291 */ /* 0x008fd2000f8ec0ff */
[----:B------:R-:W3:Y:S01]  /*0390*/  LDS R4, [UR8] ;  /* 0x00000008ff047984 */ /* 0x000ee20008000800 */
[----:B------:R-:W-:Y:S06]  /*03a0*/  BAR.SYNC.DEFER_BLOCKING 0x0 ;  /* 0x0000000000007b1d */ /* 0x000fec0000010000 */
[----:B------:R-:W-:Y:S05]  /*03b0*/  @P2 BRA `(.L_x_5) ;  /* 0x0000000000182947 */ /* 0x000fea0003800000 */
[----:B------:R-:W-:Y:S01]  /*03c0*/  ELECT P0, URZ, PT ;  /* 0x0000000000ff782f */ /* 0x000fe20003800000 */
[----:B--2---:R-:W-:Y:S01]  /*03d0*/  IMAD.MOV.U32 R2, RZ, RZ, 0x1 ;  /* 0x00000001ff027424 */ /* 0x004fe200078e00ff */
[----:B------:R-:W-:Y:S01]  /*03e0*/  UMOV UR5, 0x40 ;  /* 0x0000004000057882 */ /* 0x000fe20000000000 */
[----:B------:R-:W-:Y:S01]  /*03f0*/  UVIRTCOUNT.DEALLOC.SMPOOL 0x80 ;  /* 0x000000800000784c */ /* 0x000fe20000000000 */
[----:B------:R-:W-:-:S09]  /*0400*/  ULEA UR5, UR4, UR5, 0x18 ;  /* 0x0000000504057291 */ /* 0x000fd2000f8ec0ff */
[----:B------:R2:W-:Y:S03]  /*0410*/  @P0 STS.U8 [UR5], R2 ;  /* 0x00000002ff000988 */ /* 0x0005e60008000005 */
.L_x_5:
[----:B------:R-:W2:Y:S01]  /*0420*/  S2UR UR4, SR_CTAID.Z ;  /* 0x00000000000479c3 */ /* 0x000ea20000002700 */
[----:B------:R-:W5:Y:S01]  /*0430*/  LDCU UR5, c[0x0][0x370] ;  /* 0x00006e00ff0577ac */ /* 0x000f620008000800 */
[C---:B------:R-:W-:Y:S01]  /*0440*/  ISETP.GE.U32.AND P0, PT, R36.reuse, 0x20, PT ;  /* 0x000000202400780c */ /* 0x040fe20003f06070 */
[----:B----4-:R-:W-:Y:S01]  /*0450*/  VIADD R6, R7, 0xffffffff ;  /* 0xffffffff07067836 */ /* 0x010fe20000000000 */
[C---:B------:R-:W-:Y:S01]  /*0460*/  ISETP.NE.U32.AND P3, PT, R36.reuse, RZ, PT ;  /* 0x000000ff2400720c */ /* 0x040fe20003f65070 */
[----:B------:R-:W2:Y:S02]  /*0470*/  LDCU UR6, c[0x0][0x374] ;  /* 0x00006e80ff0677ac */ /* 0x000ea40008000800 */
[----:B--2---:R-:W-:Y:S01]  /*0480*/  LEA R3, R36, UR8, 0x2 ;  /* 0x0000000824037c11 */ /* 0x004fe2000f8e10ff */
[----:B------:R-:W-:Y:S01]  /*0490*/  BSSY.RECONVERGENT B0, `(.L_x_6) ;  /* 0x0000015000007945 */ /* 0x000fe20003800200 */
[----:B------:R-:W5:Y:S01]  /*04a0*/  S2UR UR7, SR_CTAID.X ;  /* 0x00000000000779c3 */ /* 0x000f620000002500 */
[----:B------:R-:W2:Y:S01]  /*04b0*/  LDCU.64 UR20, c[0x0][0x3c0] ;  /* 0x00007800ff1477ac */ /* 0x000ea20008000a00 */
[----:B---3--:R-:W-:-:S04]  /*04c0*/  R2UR UR23, R4 ;  /* 0x00000000041772ca */ /* 0x008fc800000e0000 */
[----:B------:R3:W-:Y:S02]  /*04d0*/  @!P0 STS [R3], RZ ;  /* 0x000000ff03008388 */ /* 0x0007e40000000800 */
[----:B------:R-:W4:Y:S01]  /*04e0*/  LDC R2, c[0x0][0x398] ;  /* 0x0000e600ff027b82 */ /* 0x000f220000000800 */
[----:B------:R-:W-:Y:S01]  /*04f0*/  NOP ;  /* 0x0000000000007918 */ /* 0x000fe20000000000 */
[----:B------:R3:W-:Y:S01]  /*0500*/  @!P3 STS [UR8+0x20], R6 ;  /* 0x00002006ff00b988 */ /* 0x0007e20008000808 */
[----:B-----5:R-:W-:-:S04]  /*0510*/  UIMAD UR4, UR4, UR6, UR9 ;  /* 0x00000006040472a4 */ /* 0x020fc8000f8e0209 */
[----:B------:R-:W-:-:S04]  /*0520*/  UIMAD UR4, UR4, UR5, UR7 ;  /* 0x00000005040472a4 */ /* 0x000fc8000f8e0207 */
[----:B------:R-:W-:-:S04]  /*0530*/  UIMAD UR4, UR4, 0x180, URZ ;  /* 0x00000180040478a4 */ /* 0x000fc8000f8e02ff */
[----:B--2---:R-:W-:Y:S01]  /*0540*/  UIADD3 UR24, UP0, UPT, UR4, UR20, URZ ;  /* 0x0000001404187290 */ /* 0x004fe2000ff1e0ff */
[----:B----4-:R-:W-:-:S03]  /*0550*/  VIADD R2, R2, 0xffffffff ;  /* 0xffffffff02027836 */ /* 0x010fc60000000000 */
[----:B------:R-:W-:Y:S01]  /*0560*/  ULEA.HI.X.SX32 UR25, UR4, UR21, 0x1, UP0 ;  /* 0x0000001504197291 */ /* 0x000fe200080f0eff */
[----:B---3--:R-:W-:Y:S11]  /*0570*/  @P3 BRA `(.L_x_7) ;  /* 0x0000000000183947 */ /* 0x008ff60003800000 */
[----:B------:R-:W2:Y:S01]  /*0580*/  LDS R4, [UR8+0x8] ;  /* 0x00000808ff047984 */ /* 0x000ea20008000800 */
[----:B------:R-:W3:Y:S01]  /*0590*/  LDC.64 R8, c[0x0][0x380] ;  /* 0x0000e000ff087b82 */ /* 0x000ee20000000a00 */
[----:B------:R-:W-:Y:S02]  /*05a0*/  IMAD.MOV.U32 R5, RZ, RZ, 0x70 ;  /* 0x00000070ff057424 */ /* 0x000fe400078e00ff */
[----:B---3--:R3:W-:Y:S03]  /*05b0*/  STS.64 [UR8], R8 ;  /* 0x00000008ff007988 */ /* 0x0087e60008000a08 */
[----:B--2---:R-:W-:-:S05]  /*05c0*/  LOP3.LUT R4, R4, 0x10, R5, 0xd8, !PT ;  /* 0x0000001004047812 */ /* 0x004fca00078ed805 */
[----:B------:R3:W-:Y:S02]  /*05d0*/  STS [UR8+0x8], R4 ;  /* 0x00000804ff007988 */ /* 0x0007e40008000808 */
.L_x_7:
[----:B------:R-:W-:Y:S05]  /*05e0*/  BSYNC.RECONVERGENT B0 ;  /* 0x0000000000007941 */ /* 0x000fea0003800200 */
.L_x_6:
[----:B------:R-:W-:Y:S04]  /*05f0*/  BSSY.RECONVERGENT B0, `(.L_x_8) ;  /* 0x000000a000007945 */ /* 0x000fe80003800200 */
[----:B------:R-:W-:Y:S05]  /*0600*/  @P3 BRA `(.L_x_9) ;  /* 0x0000000000203947 */ /* 0x000fea0003800000 */
[----:B---3--:R-:W2:Y:S01]  /*0610*/  LDS R4, [UR8+0x34] ;  /* 0x00003408ff047984 */ /* 0x008ea20008000800 */
[----:B------:R-:W-:Y:S02]  /*0620*/  IMAD.MOV.U32 R5, RZ, RZ, 0x3f000000 ;  /* 0x3f000000ff057424 */ /* 0x000fe400078e00ff */
[----:B------:R-:W-:Y:S01]  /*0630*/  @!P3 IMAD.MOV.U32 R8, RZ, RZ, 0x7f ;  /* 0x0000007fff08b424 */ /* 0x000fe200078e00ff */
[----:B------:R-:W3:Y:S02]  /*0640*/  @!P3 LDS R9, [UR8+0x38] ;  /* 0x00003808ff09b984 */ /* 0x000ee40008000800 */
[----:B--2---:R-:W-:Y:S02]  /*0650*/  LOP3.LUT R4, R4, 0xff000000, R5, 0xb8, !PT ;  /* 0xff00000004047812 */ /* 0x004fe400078eb805 */
[----:B---3--:R-:W-:-:S03]  /*0660*/  @!P3 LOP3.LUT R5, R9, 0xff, R8, 0xb8, !PT ;  /* 0x000000ff0905b812 */ /* 0x008fc600078eb808 */
[----:B------:R2:W-:Y:S04]  /*0670*/  STS [UR8+0x34], R4 ;  /* 0x00003404ff007988 */ /* 0x0005e80008000808 */
[----:B------:R2:W-:Y:S02]  /*0680*/  @!P3 STS [UR8+0x38], R5 ;  /* 0x00003805ff00b988 */ /* 0x0005e40008000808 */
.L_x_9:
[----:B------:R-:W-:Y:S05]  /*0690*/  BSYNC.RECONVERGENT B0 ;  /* 0x0000000000007941 */ /* 0x000fea0003800200 */
.L_x_8:
[----:B------:R-:W-:Y:S04]  /*06a0*/  BSSY.RECONVERGENT B0, `(.L_x_10) ;  /* 0x000000a000007945 */ /* 0x000fe80003800200 */
[----:B------:R-:W-:Y:S05]  /*06b0*/  @P3 BRA `(.L_x_11) ;  /* 0x0000000000203947 */ /* 0x000fea0003800000 */
[----:B--23--:R-:W2:Y:S01]  /*06c0*/  LDS R4, [UR8+0x1c] ;  /* 0x00001c08ff047984 */ /* 0x00cea20008000800 */
[----:B------:R-:W3:Y:S03]  /*06d0*/  LDC.64 R10, c[0x0][0x3a8] ;  /* 0x0000ea00ff0a7b82 */ /* 0x000ee60000000a00 */
[----:B------:R4:W-:Y:S01]  /*06e0*/  STS [UR8+0x24], R2 ;  /* 0x00002402ff007988 */ /* 0x0009e20008000808 */
[--C-:B---3--:R-:W-:Y:S02]  /*06f0*/  SHF.R.U32.HI R9, RZ, 0x4, R11.reuse ;  /* 0x00000004ff097819 */ /* 0x108fe4000001160b */
[----:B------:R-:W-:-:S05]  /*0700*/  SHF.R.U64 R5, R10, 0x4, R11 ;  /* 0x000000040a057819 */ /* 0x000fca000000120b */
[----:B------:R4:W-:Y:S01]  /*0710*/  STS [UR8+0xc], R5 ;  /* 0x00000c05ff007988 */ /* 0x0009e20008000808 */
[----:B--2---:R-:W-:-:S05]  /*0720*/  LOP3.LUT R4, R4, 0xf, R9, 0xb8, !PT ;  /* 0x0000000f04047812 */ /* 0x004fca00078eb809 */
[----:B------:R4:W-:Y:S02]  /*0730*/  STS [UR8+0x1c], R4 ;  /* 0x00001c04ff007988 */ /* 0x0009e40008000808 */
.L_x_11:
[----:B------:R-:W-:Y:S05]  /*0740*/  BSYNC.RECONVERGENT B0 ;  /* 0x0000000000007941 */ /* 0x000fea0003800200 */
.L_x_10:
[----:B------:R-:W-:Y:S04]  /*0750*/  BSSY.RECONVERGENT B1, `(.L_x_12) ;  /* 0x000001d000017945 */ /* 0x000fe80003800200 */
[----:B------:R-:W-:Y:S04]  /*0760*/  BSSY.RELIABLE B0, `(.L_x_13) ;  /* 0x0000018000007945 */ /* 0x000fe80003800100 */
[----:B------:R-:W-:Y:S05]  /*0770*/  @P3 BRA `(.L_x_14) ;  /* 0x00000000001c3947 */ /* 0x000fea0003800000 */
[----:B--234-:R-:W2:Y:S02]  /*0780*/  LDS R4, [UR8+0x34] ;  /* 0x00003408ff047984 */ /* 0x01cea40008000800 */
[----:B--2---:R-:W-:-:S05]  /*0790*/  LOP3.LUT R4, R4, 0x7, RZ, 0xb8, !PT ;  /* 0x0000000704047812 */ /* 0x004fca00078eb8ff */
[----:B------:R2:W-:Y:S01]  /*07a0*/  STS [UR8+0x34], R4 ;  /* 0x00003404ff007988 */ /* 0x0005e20008000808 */
[----:B------:R-:W-:Y:S05]  /*07b0*/  @P3 BRA `(.L_x_15) ;  /* 0x00000000001c3947 */ /* 0x000fea0003800000 */
[----:B--2---:R-:W2:Y:S02]  /*07c0*/  LDS R4, [UR8+0x34] ;  /* 0x00003408ff047984 */ /* 0x004ea40008000800 */
[----:B--2---:R-:W-:-:S05]  /*07d0*/  LOP3.LUT R4, R4, 0x38, RZ, 0xb8, !PT ;  /* 0x0000003804047812 */ /* 0x004fca00078eb8ff */
[----:B------:R5:W-:Y:S02]  /*07e0*/  STS [UR8+0x34], R4 ;  /* 0x00003404ff007988 */ /* 0x000be40008000808 */
.L_x_14:
[----:B------:R-:W-:Y:S05]  /*07f0*/  @P3 BRA `(.L_x_16) ;  /* 0x00000000001c3947 */ /* 0x000fea0003800000 */
[----:B--2345:R-:W2:Y:S02]  /*0800*/  LDS R4, [UR8+0x8] ;  /* 0x00000808ff047984 */ /* 0x03cea40008000800 */
[----:B--2---:R-:W-:-:S05]  /*0810*/  LOP3.LUT R4, R4, 0x780, RZ, 0xb8, !PT ;  /* 0x0000078004047812 */ /* 0x004fca00078eb8ff */
[----:B------:R3:W-:Y:S02]  /*0820*/  STS [UR8+0x8], R4 ;  /* 0x00000804ff007988 */ /* 0x0007e40008000808 */
.L_x_15:
[----:B------:R-:W-:Y:S05]  /*0830*/  @P3 BRA `(.L_x_17) ;  /* 0x0000000000283947 */ /* 0x000fea0003800000 */
[----:B--23--:R-:W2:Y:S02]  /*0840*/  LDS R4, [UR8+0x8] ;  /* 0x00000808ff047984 */ /* 0x00cea40008000800 */
[----:B--2---:R-:W-:-:S05]  /*0850*/  LOP3.LUT R4, R4, 0x1800, RZ, 0xb8, !PT ;  /* 0x0000180004047812 */ /* 0x004fca00078eb8ff */
[----:B------:R2:W-:Y:S02]  /*0860*/  STS [UR8+0x8], R4 ;  /* 0x00000804ff007988 */ /* 0x0005e40008000808 */
.L_x_16:
[----:B------:R-:W-:Y:S05]  /*0870*/  @P3 BREAK.RELIABLE B0 ;  /* 0x0000000000003942 */ /* 0x000fea0003800100 */
[----:B------:R-:W-:Y:S05]  /*0880*/  @P3 BRA `(.L_x_18) ;  /* 0x0000000000243947 */ /* 0x000fea0003800000 */
[----:B--2-4-:R-:W2:Y:S01]  /*0890*/  LDS R5, [UR8+0x8] ;  /* 0x00000808ff057984 */ /* 0x014ea20008000800 */
[----:B---3-5:R-:W-:-:S05]  /*08a0*/  IMAD.MOV.U32 R4, RZ, RZ, 0x6000 ;  /* 0x00006000ff047424 */ /* 0x028fca00078e00ff */
[----:B--2---:R-:W-:-:S04]  /*08b0*/  LOP3.LUT R4, R5, 0x4000, R4, 0xd8, !PT ;  /* 0x0000400005047812 */ /* 0x004fc800078ed804 */
[----:B------:R-:W-:-:S05]  /*08c0*/  LOP3.LUT R4, R4, 0x400000, RZ, 0xb8, !PT ;  /* 0x0040000004047812 */ /* 0x000fca00078eb8ff */
[----:B------:R4:W-:Y:S02]  /*08d0*/  STS [UR8+0x8], R4 ;  /* 0x00000804ff007988 */ /* 0x0009e40008000808 */
.L_x_17:
[----:B------:R-:W-:Y:S05]  /*08e0*/  BSYNC.RELIABLE B0 ;  /* 0x0000000000007941 */ /* 0x000fea0003800100 */
.L_x_13:
[----:B--234-:R-:W2:Y:S02]  /*08f0*/  @!P3 LDS R4, [UR8+0x8] ;  /* 0x00000808ff04b984 */ /* 0x01cea40008000800 */
[----:B--2---:R-:W-:-:S05]  /*0900*/  @!P3 LOP3.LUT R4, R4, 0x8000, RZ, 0xb8, !PT ;  /* 0x000080000404b812 */ /* 0x004fca00078eb8ff */
[----:B------:R2:W-:Y:S02]  /*0910*/  @!P3 STS [UR8+0x8], R4 ;  /* 0x00000804ff00b988 */ /* 0x0005e40008000808 */
.L_x_18:
[----:B------:R-:W-:Y:S05]  /*0920*/  BSYNC.RECONVERGENT B1 ;  /* 0x0000000000017941 */ /* 0x000fea0003800200 */
.L_x_12:
[----:B------:R-:W-:Y:S05]  /*0930*/  WARPSYNC.ALL ;  /* 0x0000000000007948 */ /* 0x000fea0003800000 */
[----:B------:R-:W-:Y:S01]  /*0940*/  NOP ;  /* 0x0000000000007918 */ /* 0x000fe20000000000 */
[----:B------:R-:W-:Y:S05]  /*0950*/  @P0 BRA `(.L_x_19) ;  /* 0x0000000000300947 */ /* 0x000fea0003800000 */
[----:B--2345:R-:W2:Y:S01]  /*0960*/  S2R R4, SR_LANEID ;  /* 0x0000000000047919 */ /* 0x03cea20000000000 */
[----:B------:R-:W-:Y:S05]  /*0970*/  WARPSYNC.ALL ;  /* 0x0000000000007948 */ /* 0x000fea0003800000 */
[----:B------:R-:W-:Y:S01]  /*0980*/  NOP ;  /* 0x0000000000007918 */ /* 0x000fe20000000000 */
[----:B--2---:R-:W-:-:S05]  /*0990*/  IMAD.SHL.U32 R8, R4, 0x4, RZ ;  /* 0x0000000404087824 */ /* 0x004fca00078e00ff */
[----:B------:R-:W2:Y:S01]  /*09a0*/  LDS R9, [R8+UR8] ;  /* 0x0000000808097984 */ /* 0x000ea20008000800 */
[----:B------:R-:W-:-:S05]  /*09b0*/  IADD3 R4, P1, PT, R8, UR24, RZ ;  /* 0x0000001808047c10 */ /* 0x000fca000ff3e0ff */
[----:B------:R-:W-:-:S05]  /*09c0*/  IMAD.X R5, RZ, RZ, UR25, P1 ;  /* 0x00000019ff057e24 */ /* 0x000fca00088e06ff */
[----:B--2---:R2:W3:Y:S01]  /*09d0*/  ATOMG.E.EXCH.STRONG.GPU PT, RZ, [R4], R9 ;  /* 0x0000000904ff73a8 */ /* 0x0044e200041ee100 */
[----:B------:R-:W-:-:S04]  /*09e0*/  DEPBAR {5,4,3,2,1,0} ;  /* 0x0000003f0000791a */ /* 0x000fc80000000000 */
[----:B------:R-:W4:Y:S02]  /*09f0*/  CCTL.E.C.LDCU.IV.DEEP [UR24] ;  /* 0x0000000018007540 */ /* 0x000f240009c08000 */
[----:B----4-:R2:W-:Y:S01]  /*0a00*/  UTMACCTL.IV [UR24] ;  /* 0x00000000180079b9 */ /* 0x0105e20008000000 */
[----:B------:R-:W-:Y:S01]  /*0a10*/  NOP ;  /* 0x0000000000007918 */ /* 0x000fe20000000000 */
.L_x_19:
[----:B------:R-:W-:Y:S05]  /*0a20*/  @P0 BRA `(.L_x_20) ;  /* 0x00000000000c0947 */ /* 0x000fea0003800000 */
[----:B------:R0:W-:Y:S01]  /*0a30*/  UTMACMDFLUSH ;  /* 0x00000000000079b7 */ /* 0x0001e20000000000 */
[----:B------:R-:W-:Y:S05]  /*0a40*/  @P0 BRA `(.L_x_20) ;  /* 0x0000000000040947 */ /* 0x000fea0003800000 */
[----:B------:R-:W-:-:S04]  /*0a50*/  DEPBAR.LE SB0, 0x0 ;  /* 0x000080000000791a */ /* 0x000fc80000000000 */
.L_x_20:
[----:B------:R-:W-:Y:S05]  /*0a60*/  WARPSYNC.ALL ;  /* 0x0000000000007948 */ /* 0x000fea0003800000 */
[----:B------:R-:W-:Y:S01]  /*0a70*/  NOP ;  /* 0x0000000000007918 */ /* 0x000fe20000000000 */
[----:B---3--:R-:W-:Y:S06]  /*0a80*/  BAR.SYNC.DEFER_BLOCKING 0x0 ;  /* 0x0000000000007b1d */ /* 0x008fec0000010000 */
[----:B------:R-:W-:Y:S02]  /*0a90*/  BSSY.RECONVERGENT B1, `(.L_x_21) ;  /* 0x000000b000017945 */ /* 0x000fe40003800200 */
[----:B------:R-:W-:Y:S06]  /*0aa0*/  BAR.SYNC.DEFER_BLOCKING 0x0 ;  /* 0x0000000000007b1d */ /* 0x000fec0000010000 */
[----:B------:R3:W-:Y:S01]  /*0ab0*/  @!P0 STS [R3], RZ ;  /* 0x000000ff03008388 */ /* 0x0007e20000000800 */
[----:B------:R-:W-:Y:S01]  /*0ac0*/  NOP ;  /* 0x0000000000007918 */ /* 0x000fe20000000000 */
[----:B------:R-:W-:Y:S05]  /*0ad0*/  @P3 BRA `(.L_x_22) ;  /* 0x0000000000183947 */ /* 0x000fea0003800000 */
[----:B--2-45:R-:W2:Y:S01]  /*0ae0*/  LDS R4, [UR8+0x8] ;  /* 0x00000808ff047984 */ /* 0x034ea20008000800 */
[----:B------:R-:W4:Y:S01]  /*0af0*/  LDC.64 R8, c[0x0][0x388] ;  /* 0x0000e200ff087b82 */ /* 0x000f220000000a00 */
[----:B------:R-:W-:Y:S02]  /*0b00*/  IMAD.MOV.U32 R5, RZ, RZ, 0x70 ;  /* 0x00000070ff057424 */ /* 0x000fe400078e00ff */
[----:B----4-:R4:W-:Y:S03]  /*0b10*/  STS.64 [UR8], R8 ;  /* 0x00000008ff007988 */ /* 0x0109e60008000a08 */
[----:B--2---:R-:W-:-:S05]  /*0b20*/  LOP3.LUT R4, R4, 0x10, R5, 0xd8, !PT ;  /* 0x0000001004047812 */ /* 0x004fca00078ed805 */
[----:B------:R4:W-:Y:S02]  /*0b30*/  STS [UR8+0x8], R4 ;  /* 0x00000804ff007988 */ /* 0x0009e40008000808 */
.L_x_22:
[----:B--2---:R-:W-:Y:S05]  /*0b40*/  BSYNC.RECONVERGENT B1 ;  /* 0x0000000000017941 */ /* 0x004fea0003800200 */
.L_x_21:
[----:B------:R-:W-:Y:S04]  /*0b50*/  BSSY.RECONVERGENT B2, `(.L_x_23) ;  /* 0x000000f000027945 */ /* 0x000fe80003800200 */
[----:B------:R-:W-:Y:S04]  /*0b60*/  BSSY.RELIABLE B1, `(.L_x_24) ;  /* 0x000000c000017945 */ /* 0x000fe80003800100 */
[----:B------:R-:W-:Y:S05]  /*0b70*/  @P3 BRA `(.L_x_25) ;  /* 0x0000000000283947 */ /* 0x000fea0003800000 */
[----:B----45:R-:W2:Y:S01]  /*0b80*/  LDS R4, [UR8+0x34] ;  /* 0x00003408ff047984 */ /* 0x030ea20008000800 */
[----:B------:R-:W-:Y:S01]  /*0b90*/  IMAD.MOV.U32 R5, RZ, RZ, 0x3f000000 ;  /* 0x3f000000ff057424 */ /* 0x000fe200078e00ff */
[----:B------:R-:W-:Y:S05]  /*0ba0*/  @P3 BREAK.RELIABLE B1 ;  /* 0x0000000000013942 */ /* 0x000fea0003800100 */
[----:B--2---:R-:W-:-:S05]  /*0bb0*/  LOP3.LUT R4, R4, 0xff000000, R5, 0xb8, !PT ;  /* 0xff00000004047812 */ /* 0x004fca00078eb805 */
[----:B------:R2:W-:Y:S01]  /*0bc0*/  STS [UR8+0x34], R4 ;  /* 0x00003404ff007988 */ /* 0x0005e20008000808 */
[----:B------:R-:W-:Y:S05]  /*0bd0*/  @P3 BRA `(.L_x_26) ;  /* 0x0000000000183947 */ /* 0x000fea0003800000 */
[----:B------:R-:W4:Y:S01]  /*0be0*/  LDS R5, [UR8+0x38] ;  /* 0x00003808ff057984 */ /* 0x000f220008000800 */
[----:B--2---:R-:W-:-:S05]  /*0bf0*/  IMAD.MOV.U32 R4, RZ, RZ, 0x3f ;  /* 0x0000003fff047424 */ /* 0x004fca00078e00ff */
[----:B----4-:R-:W-:-:S05]  /*0c00*/  LOP3.LUT R4, R5, 0xff, R4, 0xb8, !PT ;  /* 0x000000ff05047812 */ /* 0x010fca00078eb804 */
[----:B------:R2:W-:Y:S02]  /*0c10*/  STS [UR8+0x38], R4 ;  /* 0x00003804ff007988 */ /* 0x0005e40008000808 */
.L_x_25:
[----:B------:R-:W-:Y:S05]  /*0c20*/  BSYNC.RELIABLE B1 ;  /* 0x0000000000017941 */ /* 0x000fea0003800100 */
.L_x_24:
[----:B------:R2:W-:Y:S02]  /*0c30*/  @!P3 STS [UR8+0x20], R6 ;  /* 0x00002006ff00b988 */ /* 0x0005e40008000808 */
.L_x_26:
[----:B------:R-:W-:Y:S05]  /*0c40*/  BSYNC.RECONVERGENT B2 ;  /* 0x0000000000027941 */ /* 0x000fea0003800200 */
.L_x_23:
[----:B------:R-:W-:Y:S05]  /*0c50*/  WARPSYNC.ALL ;  /* 0x0000000000007948 */ /* 0x000fea0003800000 */
[----:B------:R-:W-:Y:S01]  /*0c60*/  NOP ;  /* 0x0000000000007918 */ /* 0x000fe20000000000 */
[----:B--2---:R-:W2:Y:S01]  /*0c70*/  LDC R6, c[0x0][0x39c] ;  /* 0x0000e700ff067b82 */ /* 0x004ea20000000800 */
[----:B------:R-:W-:Y:S01]  /*0c80*/  BSSY.RECONVERGENT B2, `(.L_x_27) ;  /* 0x000000b000027945 */ /* 0x000fe20003800200 */
[----:B--2---:R-:W-:-:S03]  /*0c90*/  VIADD R6, R6, 0xffffffff ;  /* 0xffffffff06067836 */ /* 0x004fc60000000000 */
[----:B------:R-:W-:Y:S05]  /*0ca0*/  @P3 BRA `(.L_x_28) ;  /* 0x0000000000203947 */ /* 0x000fea0003800000 */
[----:B----45:R-:W2:Y:S01]  /*0cb0*/  LDS R4, [UR8+0x1c] ;  /* 0x00001c08ff047984 */ /* 0x030ea20008000800 */
[----:B------:R-:W4:Y:S03]  /*0cc0*/  LDC.64 R10, c[0x0][0x3b0] ;  /* 0x0000ec00ff0a7b82 */ /* 0x000f260000000a00 */
[----:B------:R5:W-:Y:S01]  /*0cd0*/  STS [UR8+0x24], R6 ;  /* 0x00002406ff007988 */ /* 0x000be20008000808 */
[--C-:B----4-:R-:W-:Y:S02]  /*0ce0*/  SHF.R.U32.HI R9, RZ, 0x4, R11.reuse ;  /* 0x00000004ff097819 */ /* 0x110fe4000001160b */
[----:B------:R-:W-:-:S05]  /*0cf0*/  SHF.R.U64 R5, R10, 0x4, R11 ;  /* 0x000000040a057819 */ /* 0x000fca000000120b */
[----:B------:R5:W-:Y:S01]  /*0d00*/  STS [UR8+0xc], R5 ;  /* 0x00000c05ff007988 */ /* 0x000be20008000808 */
[----:B--2---:R-:W-:-:S05]  /*0d10*/  LOP3.LUT R4, R4, 0xf, R9, 0xb8, !PT ;  /* 0x0000000f04047812 */ /* 0x004fca00078eb809 */
[----:B------:R5:W-:Y:S02]  /*0d20*/  STS [UR8+0x1c], R4 ;  /* 0x00001c04ff007988 */ /* 0x000be40008000808 */
.L_x_28:
[----:B------:R-:W-:Y:S05]  /*0d30*/  BSYNC.RECONVERGENT B2 ;  /* 0x0000000000027941 */ /* 0x000fea0003800200 */
.L_x_27:
[----:B------:R-:W-:Y:S04]  /*0d40*/  BSSY.RECONVERGENT B3, `(.L_x_29) ;  /* 0x000001d000037945 */ /* 0x000fe80003800200 */
[----:B------:R-:W-:Y:S04]  /*0d50*/  BSSY.RELIABLE B2, `(.L_x_30) ;  /* 0x0000018000027945 */ /* 0x000fe80003800100 */
[----:B------:R-:W-:Y:S05]  /*0d60*/  @P3 BRA `(.L_x_31) ;  /* 0x00000000001c3947 */ /* 0x000fea0003800000 */
[----:B----45:R-:W2:Y:S02]  /*0d70*/  LDS R4, [UR8+0x34] ;  /* 0x00003408ff047984 */ /* 0x030ea40008000800 */
[----:B--2---:R-:W-:-:S05]  /*0d80*/  LOP3.LUT R4, R4, 0x7, RZ, 0xb8, !PT ;  /* 0x0000000704047812 */ /* 0x004fca00078eb8ff */
[----:B------:R2:W-:Y:S01]  /*0d90*/  STS [UR8+0x34], R4 ;  /* 0x00003404ff007988 */ /* 0x0005e20008000808 */
[----:B------:R-:W-:Y:S05]  /*0da0*/  @P3 BRA `(.L_x_32) ;  /* 0x00000000001c3947 */ /* 0x000fea0003800000 */
[----:B--2---:R-:W2:Y:S02]  /*0db0*/  LDS R4, [UR8+0x34] ;  /* 0x00003408ff047984 */ /* 0x004ea40008000800 */
[----:B--2---:R-:W-:-:S05]  /*0dc0*/  LOP3.LUT R4, R4, 0x38, RZ, 0xb8, !PT ;  /* 0x0000003804047812 */ /* 0x004fca00078eb8ff */
[----:B------:R2:W-:Y:S02]  /*0dd0*/  STS [UR8+0x34], R4 ;  /* 0x00003404ff007988 */ /* 0x0005e40008000808 */
.L_x_31:
[----:B------:R-:W-:Y:S05]  /*0de0*/  @P3 BRA `(.L_x_33) ;  /* 0x00000000001c3947 */ /* 0x000fea0003800000 */
[----:B--2-45:R-:W2:Y:S02]  /*0df0*/  LDS R4, [UR8+0x8] ;  /* 0x00000808ff047984 */ /* 0x034ea40008000800 */
[----:B--2---:R-:W-:-:S05]  /*0e00*/  LOP3.LUT R4, R4, 0x780, RZ, 0xb8, !PT ;  /* 0x0000078004047812 */ /* 0x004fca00078eb8ff */
[----:B------:R4:W-:Y:S02]  /*0e10*/  STS [UR8+0x8], R4 ;  /* 0x00000804ff007988 */ /* 0x0009e40008000808 */
.L_x_32:
[----:B------:R-:W-:Y:S05]  /*0e20*/  @P3 BRA `(.L_x_34) ;  /* 0x0000000000283947 */ /* 0x000fea0003800000 */
[----:B--2-4-:R-:W2:Y:S02]  /*0e30*/  LDS R4, [UR8+0x8] ;  /* 0x00000808ff047984 */ /* 0x014ea40008000800 */
[----:B--2---:R-:W-:-:S05]  /*0e40*/  LOP3.LUT R4, R4, 0x1800, RZ, 0xb8, !PT ;  /* 0x0000180004047812 */ /* 0x004fca00078eb8ff */
[----:B------:R2:W-:Y:S02]  /*0e50*/  STS [UR8+0x8], R4 ;  /* 0x00000804ff007988 */ /* 0x0005e40008000808 */
.L_x_33:
[----:B------:R-:W-:Y:S05]  /*0e60*/  @P3 BREAK.RELIABLE B2 ;  /* 0x0000000000023942 */ /* 0x000fea0003800100 */
[----:B------:R-:W-:Y:S05]  /*0e70*/  @P3 BRA `(.L_x_35) ;  /* 0x0000000000243947 */ /* 0x000fea0003800000 */
[----:B--2-45:R-:W2:Y:S01]  /*0e80*/  LDS R4, [UR8+0x8] ;  /* 0x00000808ff047984 */ /* 0x034ea20008000800 */
[----:B------:R-:W-:-:S05]  /*0e90*/  IMAD.MOV.U32 R5, RZ, RZ, 0x6000 ;  /* 0x00006000ff057424 */ /* 0x000fca00078e00ff */
[----:B--2---:R-:W-:-:S04]  /*0ea0*/  LOP3.LUT R4, R4, 0x4000, R5, 0xd8, !PT ;  /* 0x0000400004047812 */ /* 0x004fc800078ed805 */
[----:B------:R-:W-:-:S05]  /*0eb0*/  LOP3.LUT R4, R4, 0x400000, RZ, 0xb8, !PT ;  /* 0x0040000004047812 */ /* 0x000fca00078eb8ff */
[----:B------:R5:W-:Y:S02]  /*0ec0*/  STS [UR8+0x8], R4 ;  /* 0x00000804ff007988 */ /* 0x000be40008000808 */
.L_x_34:
[----:B------:R-:W-:Y:S05]  /*0ed0*/  BSYNC.RELIABLE B2 ;  /* 0x0000000000027941 */ /* 0x000fea0003800100 */
.L_x_30:
[----:B--2-45:R-:W2:Y:S02]  /*0ee0*/  @!P3 LDS R4, [UR8+0x8] ;  /* 0x00000808ff04b984 */ /* 0x034ea40008000800 */
[----:B--2---:R-:W-:-:S05]  /*0ef0*/  @!P3 LOP3.LUT R4, R4, 0x8000, RZ, 0xb8, !PT ;  /* 0x000080000404b812 */ /* 0x004fca00078eb8ff */
[----:B------:R2:W-:Y:S02]  /*0f00*/  @!P3 STS [UR8+0x8], R4 ;  /* 0x00000804ff00b988 */ /* 0x0005e40008000808 */
.L_x_35:
[----:B------:R-:W-:Y:S05]  /*0f10*/  BSYNC.RECONVERGENT B3 ;  /* 0x0000000000037941 */ /* 0x000fea0003800200 */
.L_x_29:
[----:B------:R-:W-:Y:S05]  /*0f20*/  WARPSYNC.ALL ;  /* 0x0000000000007948 */ /* 0x000fea0003800000 */
[----:B------:R-:W-:Y:S01]  /*0f30*/  NOP ;  /* 0x0000000000007918 */ /* 0x000fe20000000000 */
[----:B------:R-:W-:-:S04]  /*0f40*/  UIADD3 UR5, UPT, UPT, UR4, 0x80, URZ ;  /* 0x0000008004057890 */ /* 0x000fc8000fffe0ff */
[----:B------:R-:W-:-:S04]  /*0f50*/  UIADD3 UR26, UP0, UPT, UR5, UR20, URZ ;  /* 0x00000014051a7290 */ /* 0x000fc8000ff1e0ff */
[----:B------:R-:W-:Y:S01]  /*0f60*/  ULEA.HI.X.SX32 UR27, UR5, UR21, 0x1, UP0 ;  /* 0x00000015051b7291 */ /* 0x000fe200080f0eff */
[----:B------:R-:W-:Y:S11]  /*0f70*/  @P0 BRA `(.L_x_36) ;  /* 0x0000000000300947 */ /* 0x000ff60003800000 */
[----:B--2-45:R-:W2:Y:S01]  /*0f80*/  S2R R4, SR_LANEID ;  /* 0x0000000000047919 */ /* 0x034ea20000000000 */
[----:B------:R-:W-:Y:S05]  /*0f90*/  WARPSYNC.ALL ;  /* 0x0000000000007948 */ /* 0x000fea0003800000 */
[----:B------:R-:W-:Y:S01]  /*0fa0*/  NOP ;  /* 0x0000000000007918 */ /* 0x000fe20000000000 */
[----:B--2---:R-:W-:-:S05]  /*0fb0*/  IMAD.SHL.U32 R8, R4, 0x4, RZ ;  /* 0x0000000404087824 */ /* 0x004fca00078e00ff */
[----:B------:R-:W2:Y:S01]  /*0fc0*/  LDS R9, [R8+UR8] ;  /* 0x0000000808097984 */ /* 0x000ea20008000800 */
[----:B------:R-:W-:-:S05]  /*0fd0*/  IADD3 R4, P1, PT, R8, UR26, RZ ;  /* 0x0000001a08047c10 */ /* 0x000fca000ff3e0ff */
[----:B------:R-:W-:-:S05]  /*0fe0*/  IMAD.X R5, RZ, RZ, UR27, P1 ;  /* 0x0000001bff057e24 */ /* 0x000fca00088e06ff */
[----:B--2---:R2:W4:Y:S01]  /*0ff0*/  ATOMG.E.EXCH.STRONG.GPU PT, RZ, [R4], R9 ;  /* 0x0000000904ff73a8 */ /* 0x00452200041ee100 */
[----:B------:R-:W-:-:S04]  /*1000*/  DEPBAR {5,4,3,2,1,0} ;  /* 0x0000003f0000791a */ /* 0x000fc80000000000 */
[----:B------:R-:W5:Y:S02]  /*1010*/  CCTL.E.C.LDCU.IV.DEEP [UR26] ;  /* 0x000000001a007540 */ /* 0x000f640009c08000 */
[----:B-----5:R2:W-:Y:S01]  /*1020*/  UTMACCTL.IV [UR26] ;  /* 0x000000001a0079b9 */ /* 0x0205e20008000000 */
[----:B------:R-:W-:Y:S01]  /*1030*/  NOP ;  /* 0x0000000000007918 */ /* 0x000fe20000000000 */
.L_x_36:
[----:B------:R-:W-:Y:S05]  /*1040*/  @P0 BRA `(.L_x_37) ;  /* 0x00000000000c0947 */ /* 0x000fea0003800000 */
[----:B------:R0:W-:Y:S01]  /*1050*/  UTMACMDFLUSH ;  /* 0x00000000000079b7 */ /* 0x0001e20000000000 */
[----:B------:R-:W-:Y:S05]  /*1060*/  @P0 BRA `(.L_x_37) ;  /* 0x0000000000040947 */ /* 0x000fea0003800000 */
[----:B------:R-:W-:-:S04]  /*1070*/  DEPBAR.LE SB0, 0x0 ;  /* 0x000080000000791a */ /* 0x000fc80000000000 */
.L_x_37:
[----:B------:R-:W-:Y:S05]  /*1080*/  WARPSYNC.ALL ;  /* 0x0000000000007948 */ /* 0x000fea0003800000 */
[----:B------:R-:W-:Y:S01]  /*1090*/  NOP ;  /* 0x0000000000007918 */ /* 0x000fe20000000000 */
[----:B----4-:R-:W-:Y:S06]  /*10a0*/  BAR.SYNC.DEFER_BLOCKING 0x0 ;  /* 0x0000000000007b1d */ /* 0x010fec0000010000 */
[----:B------:R-:W-:Y:S02]  /*10b0*/  BSSY.RECONVERGENT B3, `(.L_x_38) ;  /* 0x000000b000037945 */ /* 0x000fe40003800200 */
[----:B------:R-:W-:Y:S06]  /*10c0*/  BAR.SYNC.DEFER_BLOCKING 0x0 ;  /* 0x0000000000007b1d */ /* 0x000fec0000010000 */
[----:B------:R4:W-:Y:S01]  /*10d0*/  @!P0 STS [R3], RZ ;  /* 0x000000ff03008388 */ /* 0x0009e20000000800 */
[----:B------:R-:W-:Y:S01]  /*10e0*/  NOP ;  /* 0x0000000000007918 */ /* 0x000fe20000000000 */
[----:B------:R-:W-:Y:S05]  /*10f0*/  @P3 BRA `(.L_x_39) ;  /* 0x0000000000183947 */ /* 0x000fea0003800000 */
[----:B---34-:R-:W3:Y:S01]  /*1100*/  LDS R3, [UR8+0x8] ;  /* 0x00000808ff037984 */ /* 0x018ee20008000800 */
[----:B--2---:R-:W2:Y:S01]  /*1110*/  LDC.64 R8, c[0x0][0x390] ;  /* 0x0000e400ff087b82 */ /* 0x004ea20000000a00 */
[----:B-----5:R-:W-:Y:S02]  /*1120*/  IMAD.MOV.U32 R4, RZ, RZ, 0x70 ;  /* 0x00000070ff047424 */ /* 0x020fe400078e00ff */
[----:B--2---:R2:W-:Y:S03]  /*1130*/  STS.64 [UR8], R8 ;  /* 0x00000008ff007988 */ /* 0x0045e60008000a08 */
[----:B---3--:R-:W-:-:S05]  /*1140*/  LOP3.LUT R3, R3, 0x10, R4, 0xd8, !PT ;  /* 0x0000001003037812 */ /* 0x008fca00078ed804 */
[----:B------:R2:W-:Y:S02]  /*1150*/  STS [UR8+0x8], R3 ;  /* 0x00000803ff007988 */ /* 0x0005e40008000808 */
.L_x_39:
[----:B--2---:R-:W-:Y:S05]  /*1160*/  BSYNC.RECONVERGENT B3 ;  /* 0x0000000000037941 */ /* 0x004fea0003800200 */
.L_x_38:
[----:B------:R-:W-:Y:S04]  /*1170*/  BSSY.RECONVERGENT B4, `(.L_x_40) ;  /* 0x0000033000047945 */ /* 0x000fe80003800200 */
[----:B------:R-:W-:Y:S04]  /*1180*/  BSSY.RELIABLE B3, `(.L_x_41) ;  /* 0x000002e000037945 */ /* 0x000fe80003800100 */
[----:B------:R-:W-:Y:S05]  /*1190*/  @P3 BRA `(.L_x_42) ;  /* 0x0000000000243947 */ /* 0x000fea0003800000 */
[----:B---34-:R-:W2:Y:S01]  /*11a0*/  LDS R3, [UR8+0x34] ;  /* 0x00003408ff037984 */ /* 0x018ea20008000800 */
[----:B-----5:R-:W-:-:S05]  /*11b0*/  IMAD.MOV.U32 R4, RZ, RZ, 0x3f000000 ;  /* 0x3f000000ff047424 */ /* 0x020fca00078e00ff */
[----:B--2---:R-:W-:-:S05]  /*11c0*/  LOP3.LUT R3, R3, 0xff000000, R4, 0xb8, !PT ;  /* 0xff00000003037812 */ /* 0x004fca00078eb804 */
[----:B------:R2:W-:Y:S01]  /*11d0*/  STS [UR8+0x34], R3 ;  /* 0x00003403ff007988 */ /* 0x0005e20008000808 */
[----:B------:R-:W-:Y:S05]  /*11e0*/  @P3 BRA `(.L_x_43) ;  /* 0x0000000000183947 */ /* 0x000fea0003800000 */
[----:B--2---:R-:W2:Y:S01]  /*11f0*/  LDS R3, [UR8+0x38] ;  /* 0x00003808ff037984 */ /* 0x004ea20008000800 */
[----:B------:R-:W-:-:S05]  /*1200*/  IMAD.MOV.U32 R4, RZ, RZ, 0x7f ;  /* 0x0000007fff047424 */ /* 0x000fca00078e00ff */
[----:B--2---:R-:W-:-:S05]  /*1210*/  LOP3.LUT R3, R3, 0xff, R4, 0xb8, !PT ;  /* 0x000000ff03037812 */ /* 0x004fca00078eb804 */
[----:B------:R2:W-:Y:S02]  /*1220*/  STS [UR8+0x38], R3 ;  /* 0x00003803ff007988 */ /* 0x0005e40008000808 */
.L_x_42:
[----:B------:R-:W-:Y:S05]  /*1230*/  @P3 BRA `(.L_x_44) ;  /* 0x00000000000c3947 */ /* 0x000fea0003800000 */
[----:B------:R2:W-:Y:S02]  /*1240*/  STS [UR8+0x20], R6 ;  /* 0x00002006ff007988 */ /* 0x0005e40008000808 */
.L_x_43:
[----:B------:R-:W-:Y:S05]  /*1250*/  @P3 BRA `(.L_x_45) ;  /* 0x0000000000243947 */ /* 0x000fea0003800000 */
[----:B------:R2:W-:Y:S02]  /*1260*/  STS [UR8+0x24], R2 ;  /* 0x00002402ff007988 */ /* 0x0005e40008000808 */
.L_x_44:
[----:B------:R-:W-:Y:S05]  /*1270*/  @P3 BRA `(.L_x_46) ;  /* 0x00000000002c3947 */ /* 0x000fea0003800000 */
[----:B--2---:R-:W2:Y:S01]  /*1280*/  LDS R2, [UR8+0x1c] ;  /* 0x00001c08ff027984 */ /* 0x004ea20008000800 */
[----:B------:R-:W3:Y:S02]  /*1290*/  LDC.64 R8, c[0x0][0x3b8] ;  /* 0x0000ee00ff087b82 */ /* 0x000ee40000000a00 */
[--C-:B---3-5:R-:W-:Y:S02]  /*12a0*/  SHF.R.U32.HI R5, RZ, 0x4, R9.reuse ;  /* 0x00000004ff057819 */ /* 0x128fe40000011609 */
[----:B----4-:R-:W-:-:S05]  /*12b0*/  SHF.R.U64 R3, R8, 0x4, R9 ;  /* 0x0000000408037819 */ /* 0x010fca0000001209 */
[----:B------:R3:W-:Y:S01]  /*12c0*/  STS [UR8+0xc], R3 ;  /* 0x00000c03ff007988 */ /* 0x0007e20008000808 */
[----:B--2---:R-:W-:-:S05]  /*12d0*/  LOP3.LUT R2, R2, 0xf, R5, 0xb8, !PT ;  /* 0x0000000f02027812 */ /* 0x004fca00078eb805 */
[----:B------:R3:W-:Y:S02]  /*12e0*/  STS [UR8+0x1c], R2 ;  /* 0x00001c02ff007988 */ /* 0x0007e40008000808 */
.L_x_45:
[----:B------:R-:W-:Y:S05]  /*12f0*/  @P3 BRA `(.L_x_47) ;  /* 0x00000000001c3947 */ /* 0x000fea0003800000 */
[----:B---3--:R-:W3:Y:S02]  /*1300*/  LDS R2, [UR8+0x34] ;  /* 0x00003408ff027984 */ /* 0x008ee40008000800 */
[----:B---3--:R-:W-:-:S05]  /*1310*/  LOP3.LUT R2, R2, 0x7, RZ, 0xb8, !PT ;  /* 0x0000000702027812 */ /* 0x008fca00078eb8ff */
[----:B------:R3:W-:Y:S02]  /*1320*/  STS [UR8+0x34], R2 ;  /* 0x00003402ff007988 */ /* 0x0007e40008000808 */
.L_x_46:
[----:B------:R-:W-:Y:S05]  /*1330*/  @P3 BRA `(.L_x_48) ;  /* 0x00000000001c3947 */ /* 0x000fea0003800000 */
[----:B--23--:R-:W2:Y:S02]  /*1340*/  LDS R2, [UR8+0x34] ;  /* 0x00003408ff027984 */ /* 0x00cea40008000800 */
[----:B--2---:R-:W-:-:S05]  /*1350*/  LOP3.LUT R2, R2, 0x38, RZ, 0xb8, !PT ;  /* 0x0000003802027812 */ /* 0x004fca00078eb8ff */
[----:B------:R2:W-:Y:S02]  /*1360*/  STS [UR8+0x34], R2 ;  /* 0x00003402ff007988 */ /* 0x0005e40008000808 */
.L_x_47:
[----:B------:R-:W-:Y:S05]  /*1370*/  @P3 BRA `(.L_x_49) ;  /* 0x00000000001c3947 */ /* 0x000fea0003800000 */
[----:B--23--:R-:W2:Y:S02]  /*1380*/  LDS R2, [UR8+0x8] ;  /* 0x00000808ff027984 */ /* 0x00cea40008000800 */
[----:B--2---:R-:W-:-:S05]  /*1390*/  LOP3.LUT R2, R2, 0x780, RZ, 0xb8, !PT ;  /* 0x0000078002027812 */ /* 0x004fca00078eb8ff */
[----:B------:R2:W-:Y:S02]  /*13a0*/  STS [UR8+0x8], R2 ;  /* 0x00000802ff007988 */ /* 0x0005e40008000808 */
.L_x_48:
[----:B------:R-:W-:Y:S05]  /*13b0*/  @P3 BRA `(.L_x_50) ;  /* 0x0000000000283947 */ /* 0x000fea0003800000 */
[----:B--23--:R-:W2:Y:S02]  /*13c0*/  LDS R2, [UR8+0x8] ;  /* 0x00000808ff027984 */ /* 0x00cea40008000800 */
[----:B--2---:R-:W-:-:S05]  /*13d0*/  LOP3.LUT R2, R2, 0x1800, RZ, 0xb8, !PT ;  /* 0x0000180002027812 */ /* 0x004fca00078eb8ff */
[----:B------:R2:W-:Y:S02]  /*13e0*/  STS [UR8+0x8], R2 ;  /* 0x00000802ff007988 */ /* 0x0005e40008000808 */
.L_x_49:
[----:B------:R-:W-:Y:S05]  /*13f0*/  @P3 BREAK.RELIABLE B3 ;  /* 0x0000000000033942 */ /* 0x000fea0003800100 */
[----:B------:R-:W-:Y:S05]  /*1400*/  @P3 BRA `(.L_x_51) ;  /* 0x0000000000243947 */ /* 0x000fea0003800000 */
[----:B--23--:R-:W2:Y:S01]  /*1410*/  LDS R2, [UR8+0x8] ;  /* 0x00000808ff027984 */ /* 0x00cea20008000800 */
[----:B----4-:R-:W-:-:S05]  /*1420*/  IMAD.MOV.U32 R3, RZ, RZ, 0x6000 ;  /* 0x00006000ff037424 */ /* 0x010fca00078e00ff */
[----:B--2---:R-:W-:-:S04]  /*1430*/  LOP3.LUT R2, R2, 0x4000, R3, 0xd8, !PT ;  /* 0x0000400002027812 */ /* 0x004fc800078ed803 */
[----:B------:R-:W-:-:S05]  /*1440*/  LOP3.LUT R2, R2, 0x400000, RZ, 0xb8, !PT ;  /* 0x0040000002027812 */ /* 0x000fca00078eb8ff */
[----:B------:R2:W-:Y:S02]  /*1450*/  STS [UR8+0x8], R2 ;  /* 0x00000802ff007988 */ /* 0x0005e40008000808 */
.L_x_50:
[----:B------:R-:W-:Y:S05]  /*1460*/  BSYNC.RELIABLE B3 ;  /* 0x0000000000037941 */ /* 0x000fea0003800100 */
.L_x_41:
[----:B--23--:R-:W2:Y:S02]  /*1470*/  @!P3 LDS R2, [UR8+0x8] ;  /* 0x00000808ff02b984 */ /* 0x00cea40008000800 */
[----:B--2---:R-:W-:-:S05]  /*1480*/  @!P3 LOP3.LUT R2, R2, 0x8000, RZ, 0xb8, !PT ;  /* 0x000080000202b812 */ /* 0x004fca00078eb8ff */
[----:B------:R2:W-:Y:S02]  /*1490*/  @!P3 STS [UR8+0x8], R2 ;  /* 0x00000802ff00b988 */ /* 0x0005e40008000808 */
.L_x_51:
[----:B------:R-:W-:Y:S05]  /*14a0*/  BSYNC.RECONVERGENT B4 ;  /* 0x0000000000047941 */ /* 0x000fea0003800200 */
.L_x_40:
[----:B------:R-:W-:Y:S05]  /*14b0*/  WARPSYNC.ALL ;  /* 0x0000000000007948 */ /* 0x000fea0003800000 */
[----:B------:R-:W-:Y:S01]  /*14c0*/  NOP ;  /* 0x0000000000007918 */ /* 0x000fe20000000000 */
[----:B------:R-:W-:-:S04]  /*14d0*/  UIADD3 UR4, UPT, UPT, UR4, 0x100, URZ ;  /* 0x0000010004047890 */ /* 0x000fc8000fffe0ff */
[----:B------:R-:W-:-:S04]  /*14e0*/  UIADD3 UR20, UP0, UPT, UR4, UR20, URZ ;  /* 0x0000001404147290 */ /* 0x000fc8000ff1e0ff */
[----:B------:R-:W-:Y:S01]  /*14f0*/  ULEA.HI.X.SX32 UR21, UR4, UR21, 0x1, UP0 ;  /* 0x0000001504157291 */ /* 0x000fe200080f0eff */
[----:B------:R-:W-:Y:S11]  /*1500*/  @P0 BRA `(.L_x_52) ;  /* 0x0000000000300947 */ /* 0x000ff60003800000 */
[----:B--23--:R-:W2:Y:S01]  /*1510*/  S2R R2, SR_LANEID ;  /* 0x0000000000027919 */ /* 0x00cea20000000000 */
[----:B------:R-:W-:Y:S05]  /*1520*/  WARPSYNC.ALL ;  /* 0x0000000000007948 */ /* 0x000fea0003800000 */
[----:B------:R-:W-:Y:S01]  /*1530*/  NOP ;  /* 0x0000000000007918 */ /* 0x000fe20000000000 */
[----:B--2--5:R-:W-:-:S05]  /*1540*/  IMAD.SHL.U32 R4, R2, 0x4, RZ ;  /* 0x0000000402047824 */ /* 0x024fca00078e00ff */
[----:B------:R-:W2:Y:S01]  /*1550*/  LDS R5, [R4+UR8] ;  /* 0x0000000804057984 */ /* 0x000ea20008000800 */
[----:B------:R-:W-:-:S05]  /*1560*/  IADD3 R2, P1, PT, R4, UR20, RZ ;  /* 0x0000001404027c10 */ /* 0x000fca000ff3e0ff */
[----:B----4-:R-:W-:-:S05]  /*1570*/  IMAD.X R3, RZ, RZ, UR21, P1 ;  /* 0x00000015ff037e24 */ /* 0x010fca00088e06ff */
[----:B--2---:R2:W3:Y:S01]  /*1580*/  ATOMG.E.EXCH.STRONG.GPU PT, RZ, [R2], R5 ;  /* 0x0000000502ff73a8 */ /* 0x0044e200041ee100 */
[----:B------:R-:W-:-:S04]  /*1590*/  DEPBAR {5,4,3,2,1,0} ;  /* 0x0000003f0000791a */ /* 0x000fc80000000000 */
[----:B------:R-:W4:Y:S02]  /*15a0*/  CCTL.E.C.LDCU.IV.DEEP [UR20] ;  /* 0x0000000014007540 */ /* 0x000f240009c08000 */
[----:B----4-:R2:W-:Y:S01]  /*15b0*/  UTMACCTL.IV [UR20] ;  /* 0x00000000140079b9 */ /* 0x0105e20008000000 */
[----:B------:R-:W-:Y:S01]  /*15c0*/  NOP ;  /* 0x0000000000007918 */ /* 0x000fe20000000000 */
.L_x_52:
[----:B------:R-:W-:Y:S05]  /*15d0*/  @P0 BRA `(.L_x_53) ;  /* 0x00000000000c0947 */ /* 0x000fea0003800000 */
[----:B------:R0:W-:Y:S01]  /*15e0*/  UTMACMDFLUSH ;  /* 0x00000000000079b7 */ /* 0x0001e20000000000 */
[----:B------:R-:W-:Y:S05]  /*15f0*/  @P0 BRA `(.L_x_53) ;  /* 0x0000000000040947 */ /* 0x000fea0003800000 */
[----:B------:R-:W-:-:S04]  /*1600*/  DEPBAR.LE SB0, 0x0 ;  /* 0x000080000000791a */ /* 0x000fc80000000000 */
.L_x_53:
[----:B------:R-:W-:Y:S05]  /*1610*/  WARPSYNC.ALL ;  /* 0x0000000000007948 */ /* 0x000fea0003800000 */
[----:B------:R-:W-:Y:S01]  /*1620*/  NOP ;  /* 0x0000000000007918 */ /* 0x000fe20000000000 */
[----:B---3--:R-:W-:Y:S01]  /*1630*/  BAR.SYNC.DEFER_BLOCKING 0x0 ;  /* 0x0000000000007b1d */ /* 0x008fe20000010000 */
[----:B--2---:R-:W-:Y:S01]  /*1640*/  SHF.R.U32.HI R2, RZ, 0x5, R0 ;  /* 0x00000005ff027819 */ /* 0x004fe20000011600 */
[----:B------:R-:W-:Y:S01]  /*1650*/  UIADD3 UR12, UPT, UPT, UR8, 0x6010, URZ ;  /* 0x00006010080c7890 */ /* 0x000fe2000fffe0ff */
[----:B------:R-:W-:Y:S01]  /*1660*/  ISETP.GE.AND P0, PT, R7, 0x1, PT ;  /* 0x000000010700780c */ /* 0x000fe20003f06270 */
[----:B------:R-:W-:Y:S01]  /*1670*/  USHF.L.U32 UR15, UR7, 0x7, URZ ;  /* 0x00000007070f7899 */ /* 0x000fe200080006ff */
[----:B------:R-:W-:Y:S01]  /*1680*/  R2UR UR22, R2 ;  /* 0x00000000021672ca */ /* 0x000fe200000e0000 */
[----:B------:R-:W-:Y:S01]  /*1690*/  VOTEU.ALL UP0, P3 ;  /* 0x0000000000ff7886 */ /* 0x000fe20001800000 */
[----:B------:R-:W-:Y:S01]  /*16a0*/  UMOV UR4, 0x1 ;  /* 0x0000000100047882 */ /* 0x000fe20000000000 */
[----:B------:R-:W-:Y:S01]  /*16b0*/  VOTEU.ALL UP1, P3 ;  /* 0x0000000000ff7886 */ /* 0x000fe20001820000 */
[----:B------:R-:W-:Y:S01]  /*16c0*/  USHF.L.U32 UR19, UR9, 0x6, URZ ;  /* 0x0000000609137899 */ /* 0x000fe200080006ff */
[----:B------:R-:W-:Y:S01]  /*16d0*/  BSSY.RECONVERGENT B4, `(.L_x_54) ;  /* 0x0000018000047945 */ /* 0x000fe20003800200 */
[----:B------:R-:W-:-:S04]  /*16e0*/  @!UP0 UIADD3 UR10, UPT, UPT, -UR4, 0x100000, URZ ;  /* 0x00100000040a8890 */ /* 0x000fc8000fffe1ff */
[----:B------:R-:W-:Y:S02]  /*16f0*/  @!UP0 USHF.L.U32 UR11, UR10, 0xb, URZ ;  /* 0x0000000b0a0b8899 */ /* 0x000fe400080006ff */
[----:B------:R-:W-:Y:S02]  /*1700*/  @!UP0 USHF.L.U32 UR10, UR10, 0x1, URZ ;  /* 0x000000010a0a8899 */ /* 0x000fe400080006ff */
[----:B------:R-:W-:-:S04]  /*1710*/  @!UP0 UIADD3 UR4, UPT, UPT, -UR4, 0x100000, URZ ;  /* 0x0010000004048890 */ /* 0x000fc8000fffe1ff */
[----:B------:R-:W-:Y:S02]  /*1720*/  @!UP0 USHF.L.U32 UR5, UR4, 0xb, URZ ;  /* 0x0000000b04058899 */ /* 0x000fe400080006ff */
[----:B------:R-:W-:Y:S01]  /*1730*/  @!UP0 USHF.L.U32 UR4, UR4, 0x1, URZ ;  /* 0x0000000104048899 */ /* 0x000fe200080006ff */
[----:B------:R-:W-:Y:S01]  /*1740*/  VOTEU.ALL UP0, P3 ;  /* 0x0000000000ff7886 */ /* 0x000fe20001800000 */
[----:B------:R-:W2:Y:S04]  /*1750*/  FENCE.VIEW.ASYNC.S ;  /* 0x00000000000073c6 */ /* 0x000ea80000000000 */
[----:B--2---:R2:W3:Y:S06]  /*1760*/  @!UP0 SYNCS.EXCH.64 URZ, [UR8+0x6000], UR10 ;  /* 0x0060000a08ff85b2 */ /* 0x0044ec0008000100 */
[----:B------:R2:W3:Y:S02]  /*1770*/  @!UP1 SYNCS.EXCH.64 URZ, [UR8+0x6010], UR4 ;  /* 0x0060100408ff95b2 */ /* 0x0004e40008000100 */
[----:B---3--:R-:W-:Y:S06]  /*1780*/  BAR.SYNC.DEFER_BLOCKING 0x0 ;  /* 0x0000000000007b1d */ /* 0x008fec0000010000 */
[----:B------:R-:W-:Y:S05]  /*1790*/  @P3 BRA `(.L_x_55) ;  /* 0x00000000002c3947 */ /* 0x000fea0003800000 */
[----:B--2---:R-:W-:Y:S02]  /*17a0*/  UMOV UR4, 0x1 ;  /* 0x0000000100047882 */ /* 0x004fe40000000000 */
[----:B------:R-:W-:-:S04]  /*17b0*/  UIADD3 UR10, UPT, UPT, -UR4, 0x100000, URZ ;  /* 0x00100000040a7890 */ /* 0x000fc8000fffe1ff */
[----:B------:R-:W-:Y:S02]  /*17c0*/  USHF.L.U32 UR11, UR10, 0xb, URZ ;  /* 0x0000000b0a0b7899 */ /* 0x000fe400080006ff */
[----:B------:R-:W-:Y:S02]  /*17d0*/  USHF.L.U32 UR10, UR10, 0x1, URZ ;  /* 0x000000010a0a7899 */ /* 0x000fe400080006ff */
[----:B------:R-:W-:-:S04]  /*17e0*/  UIADD3 UR4, UPT, UPT, -UR4, 0x100000, URZ ;  /* 0x0010000004047890 */ /* 0x000fc8000fffe1ff */
[----:B------:R-:W-:Y:S02]  /*17f0*/  USHF.L.U32 UR5, UR4, 0xb, URZ ;  /* 0x0000000b04057899 */ /* 0x000fe400080006ff */
[----:B------:R-:W-:Y:S01]  /*1800*/  USHF.L.U32 UR4, UR4, 0x1, URZ ;  /* 0x0000000104047899 */ /* 0x000fe200080006ff */
[----:B------:R-:W2:Y:S03]  /*1810*/  FENCE.VIEW.ASYNC.S ;  /* 0x00000000000073c6 */ /* 0x000ea60000000000 */
[----:B--2---:R3:W2:Y:S08]  /*1820*/  SYNCS.EXCH.64 URZ, [UR8+0x6008], UR10 ;  /* 0x0060080a08ff75b2 */ /* 0x0046b00008000100 */
[----:B------:R3:W4:Y:S02]  /*1830*/  SYNCS.EXCH.64 URZ, [UR8+0x6018], UR4 ;  /* 0x0060180408ff75b2 */ /* 0x0007240008000100 */
[----:B---3--:R-:W-:Y:S01]  /*1840*/  NOP ;  /* 0x0000000000007918 */ /* 0x008fe20000000000 */
.L_x_55:
[----:B--2---:R-:W-:Y:S05]  /*1850*/  BSYNC.RECONVERGENT B4 ;  /* 0x0000000000047941 */ /* 0x004fea0003800200 */
.L_x_54:
[----:B------:R-:W-:Y:S05]  /*1860*/  @!P0 BRA `(.L_x_56) ;  /* 0x0000000800148947 */ /* 0x000fea0003800000 */
[----:B----4-:R-:W-:Y:S01]  /*1870*/  BAR.SYNC.DEFER_BLOCKING 0x0 ;  /* 0x0000000000007b1d */ /* 0x010fe20000010000 */
[----:B------:R-:W-:Y:S01]  /*1880*/  @!P3 IMAD.MOV.U32 R2, RZ, RZ, 0x3000 ;  /* 0x00003000ff02b424 */ /* 0x000fe200078e00ff */
[----:B------:R-:W-:Y:S02]  /*1890*/  ELECT P1, URZ, PT ;  /* 0x0000000000ff782f */ /* 0x000fe40003820000 */
[----:B------:R-:W-:Y:S02]  /*18a0*/  ELECT P0, URZ, PT ;  /* 0x0000000000ff782f */ /* 0x000fe40003800000 */
[C---:B------:R-:W-:Y:S01]  /*18b0*/  ISETP.LT.U32.AND P1, PT, R36.reuse, 0x20, P1 ;  /* 0x000000202400780c */ /* 0x040fe20000f21070 */
[----:B------:R-:W-:Y:S01]  /*18c0*/  UMOV UR11, UR15 ;  /* 0x0000000f000b7c82 */ /* 0x000fe20008000000 */
[----:B------:R-:W-:Y:S01]  /*18d0*/  ISETP.LT.U32.AND P0, PT, R36, 0x20, P0 ;  /* 0x000000202400780c */ /* 0x000fe20000701070 */
[----:B------:R-:W-:-:S10]  /*18e0*/  UIADD3 UR16, UPT, UPT, UR8, 0x4000, URZ ;  /* 0x0000400008107890 */ /* 0x000fd4000fffe0ff */
[----:B------:R-:W-:Y:S01]  /*18f0*/  VOTEU.ANY UP0, P1 ;  /* 0x0000000000ff7886 */ /* 0x000fe20000800100 */
[----:B------:R-:W-:Y:S01]  /*1900*/  VOTEU.ANY UP2, P1 ;  /* 0x0000000000ff7886 */ /* 0x000fe20000840100 */
[----:B------:R-:W-:Y:S01]  /*1910*/  VOTEU.ANY UP1, P0 ;  /* 0x0000000000ff7886 */ /* 0x000fe20000020100 */
[----:B------:R-:W-:Y:S01]  /*1920*/  VOTEU.ANY UP3, P0 ;  /* 0x0000000000ff7886 */ /* 0x000fe20000060100 */
[----:B------:R2:W-:Y:S01]  /*1930*/  @!P3 SYNCS.ARRIVE.TRANS64 RZ, [UR8+0x6000], R2 ;  /* 0x00600002ffffb9a7 */ /* 0x0005e20008000008 */
[----:B------:R3:W-:Y:S06]  /*1940*/  MEMBAR.ALL.CTA ;  /* 0x0000000000007992 */ /* 0x0007ec0000008000 */
[----:B---3--:R-:W3:Y:S01]  /*1950*/  FENCE.VIEW.ASYNC.S ;  /* 0x00000000000073c6 */ /* 0x008ee20000000000 */
[----:B------:R-:W-:Y:S01]  /*1960*/  @UP0 UIADD3 UR9, UPT, UPT, UR8, 0x6000, URZ ;  /* 0x0000600008090890 */ /* 0x000fe2000fffe0ff */
[----:B------:R-:W-:Y:S01]  /*1970*/  @UP0 UMOV UR10, URZ ;  /* 0x000000ff000a0c82 */ /* 0x000fe20008000000 */
[----:B------:R-:W-:Y:S01]  /*1980*/  @UP1 UIADD3 UR17, UPT, UPT, UR8, 0x6000, URZ ;  /* 0x0000600008111890 */ /* 0x000fe2000fffe0ff */
[----:B------:R-:W-:Y:S01]  /*1990*/  @UP1 UMOV UR18, URZ ;  /* 0x000000ff00121c82 */ /* 0x000fe20008000000 */
[----:B------:R-:W-:Y:S01]  /*19a0*/  UISETP.NE.U32.AND UP0, UPT, UR22, URZ, UPT ;  /* 0x000000ff1600728c */ /* 0x000fe2000bf05070 */
[----:B---3--:R-:W-:Y:S06]  /*19b0*/  BAR.SYNC.DEFER_BLOCKING 0x0 ;  /* 0x0000000000007b1d */ /* 0x008fec0000010000 */
[----:B------:R2:W-:Y:S02]  /*19c0*/  @UP2 UTMALDG.2D [UR8], [UR24] ;  /* 0x00000008180025b4 */ /* 0x0005e40008008000 */
[----:B------:R-:W-:Y:S06]  /*19d0*/  BAR.SYNC.DEFER_BLOCKING 0x0 ;  /* 0x0000000000007b1d */ /* 0x000fec0000010000 */
[----:B------:R2:W-:Y:S02]  /*19e0*/  @UP3 UTMALDG.2D [UR16], [UR26] ;  /* 0x000000101a0035b4 */ /* 0x0005e40008008000 */
[----:B------:R-:W-:Y:S06]  /*19f0*/  BAR.SYNC.DEFER_BLOCKING 0x0 ;  /* 0x0000000000007b1d */ /* 0x000fec0000010000 */
[----:B------:R-:W3:Y:S02]  /*1a00*/  SYNCS.PHASECHK.TRANS64.TRYWAIT P0, [UR8+0x6000], RZ ;  /* 0x006000ffff0075a7 */ /* 0x000ee40008001108 */
[----:B--23--:R-:W-:Y:S05]  /*1a10*/  @!P0 BRA `(.L_x_57) ;  /* 0x0000000c003c8947 */ /* 0x00cfea0003800000 */
.L_x_71:
[----:B------:R-:W-:Y:S05]  /*1a20*/  BRA.U UP0, `(.L_x_58) ;  /* 0x00000001004c7547 */ /* 0x000fea000b800000 */
[----:B------:R-:W-:Y:S02]  /*1a30*/  USHF.R.U32.HI UR4, URZ, 0x4, UR8 ;  /* 0x00000004ff047899 */ /* 0x000fe40008011608 */
[----:B------:R-:W-:Y:S02]  /*1a40*/  USHF.R.U32.HI UR6, URZ, 0x4, UR16 ;  /* 0x00000004ff067899 */ /* 0x000fe40008011610 */
[----:B------:R-:W-:Y:S02]  /*1a50*/  USGXT.U32 UR4, UR4, 0xe ;  /* 0x0000000e0404789a */ /* 0x000fe40008000000 */
[----:B------:R-:W-:Y:S01]  /*1a60*/  USGXT.U32 UR6, UR6, 0xe ;  /* 0x0000000e0606789a */ /* 0x000fe20008000000 */
[----:B------:R-:W-:Y:S01]  /*1a70*/  UMOV UR10, 0xfffffffe ;  /* 0xfffffffe000a7882 */ /* 0x000fe20000000000 */
[----:B------:R-:W-:Y:S01]  /*1a80*/  UMOV UR11, 0x7fffbfdf ;  /* 0x7fffbfdf000b7882 */ /* 0x000fe20000000000 */
[----:B------:R-:W-:Y:S01]  /*1a90*/  UMOV UR5, URZ ;  /* 0x000000ff00057c82 */ /* 0x000fe20008000000 */
[----:B------:R-:W-:Y:S01]  /*1aa0*/  UMOV UR7, URZ ;  /* 0x000000ff00077c82 */ /* 0x000fe20008000000 */
[----:B------:R-:W-:-:S02]  /*1ab0*/  UIADD3.64 UR16, UPT, UPT, UR4, -UR10, URZ ;  /* 0x8000000a04107297 */ /* 0x000fc4000fffe0ff */
[----:B------:R-:W-:Y:S01]  /*1ac0*/  UIADD3.64 UR10, UPT, UPT, UR6, -UR10, URZ ;  /* 0x8000000a060a7297 */ /* 0x000fe2000fffe0ff */
[----:B------:R-:W-:Y:S01]  /*1ad0*/  UMOV UR28, 0x0 ;  /* 0x00000000001c7882 */ /* 0x000fe20000000000 */
[----:B------:R-:W-:Y:S01]  /*1ae0*/  UMOV UR29, 0x8100010 ;  /* 0x08100010001d7882 */ /* 0x000fe20000000000 */
[----:B------:R-:W-:Y:S01]  /*1af0*/  UMOV UR5, 0x80004020 ;  /* 0x8000402000057882 */ /* 0x000fe20000000000 */
[----:B------:R-:W-:Y:S01]  /*1b00*/  UMOV UR7, 0x80004020 ;  /* 0x8000402000077882 */ /* 0x000fe20000000000 */
[----:B------:R-:W-:Y:S01]  /*1b10*/  UMOV UR30, 0x0 ;  /* 0x00000000001e7882 */ /* 0x000fe20000000000 */
[----:B------:R-:W-:Y:S01]  /*1b20*/  UMOV UR31, 0x8100010 ;  /* 0x08100010001f7882 */ /* 0x000fe20000000000 */
[----:B------:R2:W-:Y:S02]  /*1b30*/  UTCQMMA gdesc[UR4], gdesc[UR6], tmem[UR23], tmem[UR28], idesc[UR29], !UPT ;  /* 0x00ff1c06040075ea */ /* 0x0005e4000f800317 */
[----:B------:R2:W-:Y:S01]  /*1b40*/  UTCQMMA gdesc[UR16], gdesc[UR10], tmem[UR23], tmem[UR30], idesc[UR31], UPT ;  /* 0x00ff1e0a100075ea */ /* 0x0005e2000b800317 */
[----:B------:R-:W-:-:S02]  /*1b50*/  NOP ;  /* 0x0000000000007918 */ /* 0x000fc40000000000 */
.L_x_58:
[----:B------:R-:W-:Y:S01]  /*1b60*/  ELECT P0, URZ, PT ;  /* 0x0000000000ff782f */ /* 0x000fe20003800000 */
[----:B--2---:R-:W-:Y:S01]  /*1b70*/  UMOV UR4, UR12 ;  /* 0x0000000c00047c82 */ /* 0x004fe20008000000 */
[----:B------:R-:W-:Y:S02]  /*1b80*/  UMOV UR5, URZ ;  /* 0x000000ff00057c82 */ /* 0x000fe40008000000 */
[----:B------:R-:W-:-:S13]  /*1b90*/  ISETP.LT.U32.AND P0, PT, R36, 0x20, P0 ;  /* 0x000000202400780c */ /* 0x000fda0000701070 */
[----:B------:R-:W-:Y:S01]  /*1ba0*/  VOTEU.ANY UP0, P0 ;  /* 0x0000000000ff7886 */ /* 0x000fe20000000100 */
[----:B------:R-:W-:Y:S01]  /*1bb0*/  VOTEU.ANY UP1, P0 ;  /* 0x0000000000ff7886 */ /* 0x000fe20000020100 */
[----:B------:R-:W-:-:S03]  /*1bc0*/  ISETP.GE.U32.AND P0, PT, R7, 0x41, PT ;  /* 0x000000410700780c */ /* 0x000fc60003f06070 */
[----:B------:R-:W-:Y:S02]  /*1bd0*/  @UP0 UMOV UR4, UR4 ;  /* 0x0000000400040c82 */ /* 0x000fe40008000000 */
[----:B------:R2:W-:Y:S01]  /*1be0*/  @UP1 UTCBAR [UR4], URZ ;  /* 0x000000ff040013e9 */ /* 0x0005e200080000ff */
[----:B------:R-:W-:Y:S06]  /*1bf0*/  BAR.SYNC.DEFER_BLOCKING 0x0 ;  /* 0x0000000000007b1d */ /* 0x000fec0000010000 */
[----:B------:R-:W3:Y:S02]  /*1c00*/  SYNCS.PHASECHK.TRANS64.TRYWAIT P1, [UR8+0x6010], RZ ;  /* 0x006010ffff0075a7 */ /* 0x000ee40008021108 */
[----:B--23--:R-:W-:Y:S05]  /*1c10*/  @!P1 BRA `(.L_x_59) ;  /* 0x0000000800c89947 */ /* 0x00cfea0003800000 */
.L_x_72:
[----:B------:R-:W-:Y:S01]  /*1c20*/  UMOV UR4, URZ ;  /* 0x000000ff00047c82 */ /* 0x000fe20008000000 */
[----:B------:R-:W-:Y:S05]  /*1c30*/  @!P0 BRA `(.L_x_56) ;  /* 0x0000000400208947 */ /* 0x000fea0003800000 */
[----:B------:R-:W2:Y:S01]  /*1c40*/  LDCU UR29, c[0x0][0x3a0] ;  /* 0x00007400ff1d77ac */ /* 0x000ea20008000800 */
[----:B------:R-:W-:Y:S01]  /*1c50*/  UMOV UR9, 0x1 ;  /* 0x0000000100097882 */ /* 0x000fe20000000000 */
[----:B------:R-:W-:-:S05]  /*1c60*/  UMOV UR14, 0x40 ;  /* 0x00000040000e7882 */ /* 0x000fca0000000000 */
.L_x_63:
[----:B------:R-:W-:Y:S01]  /*1c70*/  BAR.SYNC.DEFER_BLOCKING 0x0 ;  /* 0x0000000000007b1d */ /* 0x000fe20000010000 */
[----:B------:R-:W-:Y:S01]  /*1c80*/  ULEA UR28, UR9, UR8, 0x3 ;  /* 0x00000008091c7291 */ /* 0x000fe2000f8e18ff */
[----:B------:R-:W-:Y:S01]  /*1c90*/  @!P3 IMAD.MOV.U32 R2, RZ, RZ, 0x3000 ;  /* 0x00003000ff02b424 */ /* 0x000fe200078e00ff */
[----:B------:R-:W-:Y:S01]  /*1ca0*/  ELECT P1, URZ, PT ;  /* 0x0000000000ff782f */ /* 0x000fe20003820000 */
[----:B------:R-:W-:-:S03]  /*1cb0*/  ULEA UR12, UR9, UR8, 0xd ;  /* 0x00000008090c7291 */ /* 0x000fc6000f8e68ff */
[----:B------:R-:W-:Y:S02]  /*1cc0*/  ISETP.LT.U32.AND P1, PT, R36, 0x20, P1 ;  /* 0x000000202400780c */ /* 0x000fe40000f21070 */
[----:B------:R-:W-:Y:S01]  /*1cd0*/  ELECT P0, URZ, PT ;  /* 0x0000000000ff782f */ /* 0x000fe20003800000 */
[----:B------:R-:W-:-:S03]  /*1ce0*/  ULEA UR16, UR9, UR8, 0xc ;  /* 0x0000000809107291 */ /* 0x000fc6000f8e60ff */
[----:B------:R-:W-:Y:S01]  /*1cf0*/  ISETP.LT.U32.AND P0, PT, R36, 0x20, P0 ;  /* 0x000000202400780c */ /* 0x000fe20000701070 */
[----:B------:R-:W-:Y:S01]  /*1d00*/  UMOV UR18, UR14 ;  /* 0x0000000e00127c82 */ /* 0x000fe20008000000 */
[----:B------:R-:W-:Y:S02]  /*1d10*/  UIADD3 UR16, UPT, UPT, UR16, 0x4000, URZ ;  /* 0x0000400010107890 */ /* 0x000fe4000fffe0ff */
[----:B------:R-:W-:-:S03]  /*1d20*/  USHF.L.U32 UR5, UR4, 0x1f, URZ ;  /* 0x0000001f04057899 */ /* 0x000fc600080006ff */
[----:B------:R-:W-:Y:S01]  /*1d30*/  VOTEU.ANY UP0, P1 ;  /* 0x0000000000ff7886 */ /* 0x000fe20000800100 */
[----:B------:R3:W-:Y:S01]  /*1d40*/  @!P3 SYNCS.ARRIVE.TRANS64 RZ, [UR28+0x6000], R2 ;  /* 0x00600002ffffb9a7 */ /* 0x0007e2000800001c */
[----:B------:R4:W-:Y:S06]  /*1d50*/  MEMBAR.ALL.CTA ;  /* 0x0000000000007992 */ /* 0x0009ec0000008000 */
[----:B----4-:R-:W4:Y:S01]  /*1d60*/  FENCE.VIEW.ASYNC.S ;  /* 0x00000000000073c6 */ /* 0x010f220000000000 */
[----:B------:R-:W-:Y:S01]  /*1d70*/  @UP0 UIADD3 UR13, UPT, UPT, UR28, 0x6000, URZ ;  /* 0x000060001c0d0890 */ /* 0x000fe2000fffe0ff */
[----:B----4-:R-:W-:Y:S01]  /*1d80*/  VOTEU.ANY UP0, P1 ;  /* 0x0000000000ff7886 */ /* 0x010fe20000800100 */
[----:B------:R-:W-:Y:S01]  /*1d90*/  VOTEU.ANY UP1, P0 ;  /* 0x0000000000ff7886 */ /* 0x000fe20000020100 */
[----:B---3--:R-:W-:-:S04]  /*1da0*/  IMAD.U32 R2, RZ, RZ, UR5 ;  /* 0x00000005ff027e24 */ /* 0x008fc8000f8e00ff */
[----:B------:R-:W-:Y:S01]  /*1db0*/  @UP1 UIADD3 UR17, UPT, UPT, UR28, 0x6000, URZ ;  /* 0x000060001c111890 */ /* 0x000fe2000fffe0ff */
[----:B------:R-:W-:Y:S01]  /*1dc0*/  VOTEU.ANY UP1, P0 ;  /* 0x0000000000ff7886 */ /* 0x000fe20000020100 */
[----:B------:R-:W-:Y:S06]  /*1dd0*/  BAR.SYNC.DEFER_BLOCKING 0x0 ;  /* 0x0000000000007b1d */ /* 0x000fec0000010000 */
[----:B------:R3:W-:Y:S01]  /*1de0*/  @UP0 UTMALDG.2D [UR12], [UR24] ;  /* 0x0000000c180005b4 */ /* 0x0007e20008008000 */
[----:B------:R-:W-:Y:S01]  /*1df0*/  UISETP.NE.U32.AND UP0, UPT, UR22, URZ, UPT ;  /* 0x000000ff1600728c */ /* 0x000fe2000bf05070 */
[----:B------:R-:W-:Y:S06]  /*1e00*/  BAR.SYNC.DEFER_BLOCKING 0x0 ;  /* 0x0000000000007b1d */ /* 0x000fec0000010000 */
[----:B------:R3:W-:Y:S02]  /*1e10*/  @UP1 UTMALDG.2D [UR16], [UR26] ;  /* 0x000000101a0015b4 */ /* 0x0007e40008008000 */
[----:B------:R-:W-:Y:S06]  /*1e20*/  BAR.SYNC.DEFER_BLOCKING 0x0 ;  /* 0x0000000000007b1d */ /* 0x000fec0000010000 */
[----:B------:R-:W4:Y:S02]  /*1e30*/  SYNCS.PHASECHK.TRANS64.TRYWAIT P0, [UR28+0x6000], R2 ;  /* 0x00600002ff0075a7 */ /* 0x000f24000800111c */
[----:B---34-:R-:W-:Y:S05]  /*1e40*/  @!P0 BRA `(.L_x_60) ;  /* 0x0000000800488947 */ /* 0x018fea0003800000 */
.L_x_73:
[----:B------:R-:W-:Y:S05]  /*1e50*/  BRA.U UP0, `(.L_x_61) ;  /* 0x00000001004c7547 */ /* 0x000fea000b800000 */
[----:B------:R-:W-:Y:S02]  /*1e60*/  USHF.R.U32.HI UR10, URZ, 0x4, UR12 ;  /* 0x00000004ff0a7899 */ /* 0x000fe4000801160c */
[----:B------:R-:W-:Y:S02]  /*1e70*/  USHF.R.U32.HI UR12, URZ, 0x4, UR16 ;  /* 0x00000004ff0c7899 */ /* 0x000fe40008011610 */
[----:B------:R-:W-:Y:S02]  /*1e80*/  USGXT.U32 UR10, UR10, 0xe ;  /* 0x0000000e0a0a789a */ /* 0x000fe40008000000 */
[----:B------:R-:W-:Y:S02]  /*1e90*/  USGXT.U32 UR12, UR12, 0xe ;  /* 0x0000000e0c0c789a */ /* 0x000fe40008000000 */
[----:B------:R-:W-:Y:S02]  /*1ea0*/  UIADD3 UR16, UP0, UPT, UR10, 0x2, URZ ;  /* 0x000000020a107890 */ /* 0x000fe4000ff1e0ff */
[----:B------:R-:W-:Y:S01]  /*1eb0*/  UIADD3 UR30, UP1, UPT, UR12, 0x2, URZ ;  /* 0x000000020c1e7890 */ /* 0x000fe2000ff3e0ff */
[----:B------:R-:W-:Y:S01]  /*1ec0*/  UMOV UR5, URZ ;  /* 0x000000ff00057c82 */ /* 0x000fe20008000000 */
[----:B------:R-:W-:Y:S01]  /*1ed0*/  UMOV UR6, URZ ;  /* 0x000000ff00067c82 */ /* 0x000fe20008000000 */
[----:B------:R-:W-:-:S02]  /*1ee0*/  UIADD3.X UR17, UPT, UPT, UR5, -0x7fffbfe0, URZ, UP0, !UPT ;  /* 0x8000402005117890 */ /* 0x000fc400087fe4ff */
[----:B------:R-:W-:Y:S01]  /*1ef0*/  UIADD3.X UR31, UPT, UPT, UR6, -0x7fffbfe0, URZ, UP1, !UPT ;  /* 0x80004020061f7890 */ /* 0x000fe20008ffe4ff */
[----:B------:R-:W-:Y:S01]  /*1f00*/  UMOV UR32, 0x0 ;  /* 0x0000000000207882 */ /* 0x000fe20000000000 */
[----:B------:R-:W-:Y:S01]  /*1f10*/  UMOV UR33, 0x8100010 ;  /* 0x0810001000217882 */ /* 0x000fe20000000000 */
[----:B------:R-:W-:Y:S01]  /*1f20*/  UMOV UR11, 0x80004020 ;  /* 0x80004020000b7882 */ /* 0x000fe20000000000 */
[----:B------:R-:W-:Y:S01]  /*1f30*/  UMOV UR13, 0x80004020 ;  /* 0x80004020000d7882 */ /* 0x000fe20000000000 */
[----:B------:R-:W-:Y:S01]  /*1f40*/  UMOV UR6, 0x0 ;  /* 0x0000000000067882 */ /* 0x000fe20000000000 */
[----:B------:R-:W-:Y:S01]  /*1f50*/  UMOV UR7, 0x8100010 ;  /* 0x0810001000077882 */ /* 0x000fe20000000000 */
[----:B------:R3:W-:Y:S02]  /*1f60*/  UTCQMMA gdesc[UR10], gdesc[UR12], tmem[UR23], tmem[UR32], idesc[UR33], UPT ;  /* 0x00ff200c0a0075ea */ /* 0x0007e4000b800317 */
[----:B------:R3:W-:Y:S01]  /*1f70*/  UTCQMMA gdesc[UR16], gdesc[UR30], tmem[UR23], tmem[UR6], idesc[UR7], UPT ;  /* 0x00ff061e100075ea */ /* 0x0007e2000b800317 */
[----:B------:R-:W-:-:S02]  /*1f80*/  NOP ;  /* 0x0000000000007918 */ /* 0x000fc40000000000 */
.L_x_61:
[----:B------:R-:W-:Y:S01]  /*1f90*/  ELECT P0, URZ, PT ;  /* 0x0000000000ff782f */ /* 0x000fe20003800000 */
[----:B---3--:R-:W-:-:S03]  /*1fa0*/  UIADD3 UR6, UPT, UPT, UR28, 0x6010, URZ ;  /* 0x000060101c067890 */ /* 0x008fc6000fffe0ff */
[----:B------:R-:W-:Y:S01]  /*1fb0*/  ISETP.LT.U32.AND P0, PT, R36, 0x20, P0 ;  /* 0x000000202400780c */ /* 0x000fe20000701070 */
[----:B------:R-:W-:-:S12]  /*1fc0*/  UMOV UR7, URZ ;  /* 0x000000ff00077c82 */ /* 0x000fd80008000000 */
[----:B------:R-:W-:Y:S01]  /*1fd0*/  VOTEU.ANY UP0, P0 ;  /* 0x0000000000ff7886 */ /* 0x000fe20000000100 */
[----:B------:R-:W-:-:S04]  /*1fe0*/  VOTEU.ANY UP1, P0 ;  /* 0x0000000000ff7886 */ /* 0x000fc80000020100 */
[----:B------:R-:W-:Y:S02]  /*1ff0*/  @UP0 UMOV UR6, UR6 ;  /* 0x0000000600060c82 */ /* 0x000fe40008000000 */
[----:B------:R3:W-:Y:S01]  /*2000*/  @UP1 UTCBAR [UR6], URZ ;  /* 0x000000ff060013e9 */ /* 0x0007e200080000ff */
[----:B------:R-:W-:Y:S06]  /*2010*/  BAR.SYNC.DEFER_BLOCKING 0x0 ;  /* 0x0000000000007b1d */ /* 0x000fec0000010000 */
[----:B------:R-:W4:Y:S02]  /*2020*/  SYNCS.PHASECHK.TRANS64.TRYWAIT P0, [UR28+0x6010], R2 ;  /* 0x00601002ff0075a7 */ /* 0x000f24000800111c */
[----:B---34-:R-:W-:Y:S05]  /*2030*/  @!P0 BRA `(.L_x_62) ;  /* 0x0000000400d88947 */ /* 0x018fea0003800000 */
.L_x_74:
[----:B------:R-:W-:Y:S02]  /*2040*/  UIADD3 UR9, UPT, UPT, UR9, 0x1, URZ ;  /* 0x0000000109097890 */ /* 0x000fe4000fffe0ff */
[----:B------:R-:W-:Y:S02]  /*2050*/  UIADD3 UR14, UPT, UPT, UR14, 0x40, URZ ;  /* 0x000000400e0e7890 */ /* 0x000fe4000fffe0ff */
[----:B------:R-:W-:-:S04]  /*2060*/  UISETP.NE.U32.AND UP0, UPT, UR9, 0x2, UPT ;  /* 0x000000020900788c */ /* 0x000fc8000bf05070 */
[----:B------:R-:W-:Y:S02]  /*2070*/  USEL UR5, URZ, 0x1, UP0 ;  /* 0x00000001ff057887 */ /* 0x000fe40008000000 */
[----:B------:R-:W-:Y:S02]  /*2080*/  USEL UR9, UR9, URZ, UP0 ;  /* 0x000000ff09097287 */ /* 0x000fe40008000000 */
[----:B--2---:R-:W-:Y:S02]  /*2090*/  UISETP.GE.AND UP0, UPT, UR14, UR29, UPT ;  /* 0x0000001d0e00728c */ /* 0x004fe4000bf06270 */
[----:B------:R-:W-:-:S07]  /*20a0*/  ULOP3.LUT UR4, UR4, UR5, URZ, 0x3c, !UPT ;  /* 0x0000000504047292 */ /* 0x000fce000f8e3cff */
[----:B------:R-:W-:Y:S05]  /*20b0*/  BRA.U !UP0, `(.L_x_63) ;  /* 0xfffffff908ec7547 */ /* 0x000fea000b83ffff */
.L_x_56:
[----:B----4-:R-:W-:Y:S06]  /*20c0*/  BAR.SYNC.DEFER_BLOCKING 0x0 ;  /* 0x0000000000007b1d */ /* 0x010fec0000010000 */
[----:B------:R-:W-:Y:S04]  /*20d0*/  BSSY.RECONVERGENT B4, `(.L_x_64) ;  /* 0x0000004000047945 */ /* 0x000fe80003800200 */
[----:B------:R-:W-:Y:S05]  /*20e0*/  @P3 BRA `(.L_x_65) ;  /* 0x0000000000083947 */ /* 0x000fea0003800000 */
[----:B------:R-:W2:Y:S02]  /*20f0*/  SYNCS.CCTL.IV [UR8+0x6000] ;  /* 0x00600000ff0079b1 */ /* 0x000ea40008000008 */
[----:B--2---:R-:W2:Y:S02]  /*2100*/  SYNCS.CCTL.IV [UR8+0x6010] ;  /* 0x00601000ff0079b1 */ /* 0x004ea40008000008 */
.L_x_65:
[----:B------:R-:W-:Y:S05]  /*2110*/  BSYNC.RECONVERGENT B4 ;  /* 0x0000000000047941 */ /* 0x000fea0003800200 */
.L_x_64:
[----:B--2---:R-:W-:Y:S06]  /*2120*/  BAR.SYNC.DEFER_BLOCKING 0x0 ;  /* 0x0000000000007b1d */ /* 0x004fec0000010000 */
[----:B------:R-:W-:Y:S04]  /*2130*/  BSSY.RECONVERGENT B4, `(.L_x_66) ;  /* 0x0000004000047945 */ /* 0x000fe80003800200 */
[----:B------:R-:W-:Y:S05]  /*2140*/  @P3 BRA `(.L_x_67) ;  /* 0x0000000000083947 */ /* 0x000fea0003800000 */
[----:B------:R-:W2:Y:S02]  /*2150*/  SYNCS.CCTL.IV [UR8+0x6008] ;  /* 0x00600800ff0079b1 */ /* 0x000ea40008000008 */
[----:B--2---:R-:W2:Y:S02]  /*2160*/  SYNCS.CCTL.IV [UR8+0x6018] ;  /* 0x00601800ff0079b1 */ /* 0x004ea40008000008 */
.L_x_67:
[----:B------:R-:W-:Y:S05]  /*2170*/  BSYNC.RECONVERGENT B4 ;  /* 0x0000000000047941 */ /* 0x000fea0003800200 */
.L_x_66:
[----:B------:R-:W-:Y:S01]  /*2180*/  USHF.L.U32 UR4, UR22, 0x15, URZ ;  /* 0x0000001516047899 */ /* 0x000fe200080006ff */
[C---:B------:R-:W-:Y:S01]  /*2190*/  IMAD.SHL.U32 R2, R0.reuse, 0x8, RZ ;  /* 0x0000000800027824 */ /* 0x040fe200078e00ff */
[----:B------:R-:W-:Y:S01]  /*21a0*/  USHF.L.U32 UR22, UR22, 0x3, URZ ;  /* 0x0000000316167899 */ /* 0x000fe200080006ff */
[----:B------:R-:W-:Y:S01]  /*21b0*/  SHF.R.U32.HI R3, RZ, 0x2, R0 ;  /* 0x00000002ff037819 */ /* 0x000fe20000011600 */
[----:B------:R-:W-:Y:S01]  /*21c0*/  ULOP3.LUT UR4, UR4, 0x600000, URZ, 0xc0, !UPT ;  /* 0x0060000004047892 */ /* 0x000fe2000f8ec0ff */
[----:B------:R-:W-:Y:S01]  /*21d0*/  IMAD.SHL.U32 R0, R0, 0x40, RZ ;  /* 0x0000004000007824 */ /* 0x000fe200078e00ff */
[----:B------:R-:W-:Y:S01]  /*21e0*/  ULOP3.LUT UR22, UR22, 0x20, URZ, 0xc0, !UPT ;  /* 0x0000002016167892 */ /* 0x000fe2000f8ec0ff */
[----:B------:R-:W-:Y:S02]  /*21f0*/  LOP3.LUT R2, R2, 0x30, RZ, 0xc0, !PT ;  /* 0x0000003002027812 */ /* 0x000fe400078ec0ff */
[----:B------:R-:W-:Y:S01]  /*2200*/  ELECT P0, URZ, PT ;  /* 0x0000000000ff782f */ /* 0x000fe20003800000 */
[----:B------:R-:W-:Y:S01]  /*2210*/  UIADD3 UR4, UPT, UPT, UR22, UR4, UR23 ;  /* 0x0000000416047290 */ /* 0x000fe2000fffe017 */
[----:B------:R-:W-:Y:S01]  /*2220*/  LOP3.LUT R3, R2, 0x20, R3, 0x78, !PT ;  /* 0x0000002002037812 */ /* 0x000fe200078e7803 */
[----:B------:R-:W-:Y:S01]  /*2230*/  UMOV UR9, UR19 ;  /* 0x0000001300097c82 */ /* 0x000fe20008000000 */
[----:B------:R-:W-:Y:S01]  /*2240*/  ISETP.LT.U32.AND P0, PT, R36, 0x20, P0 ;  /* 0x000000202400780c */ /* 0x000fe20000701070 */
[----:B------:R-:W-:Y:S01]  /*2250*/  UMOV UR10, UR15 ;  /* 0x0000000f000a7c82 */ /* 0x000fe20008000000 */
[----:B------:R-:W-:-:S04]  /*2260*/  LOP3.LUT R0, R3, 0x1fc0, R0, 0xf8, !PT ;  /* 0x00001fc003007812 */ /* 0x000fc800078ef800 */
[----:B-----5:R-:W3:Y:S01]  /*2270*/  LDTM.x32 R4, tmem[UR4] ;  /* 0x00000004000479ee */ /* 0x020ee200082c0000 */
[----:B------:R-:W-:Y:S01]  /*2280*/  LOP3.LUT R2, R0, 0x10, RZ, 0x3c, !PT ;  /* 0x0000001000027812 */ /* 0x000fe200078e3cff */
[----:B------:R-:W-:-:S05]  /*2290*/  NOP ;  /* 0x0000000000007918 */ /* 0x000fca0000000000 */
[----:B---3--:R-:W-:Y:S01]  /*22a0*/  VOTEU.ANY UP1, P0 ;  /* 0x0000000000ff7886 */ /* 0x008fe20000020100 */
[----:B------:R-:W-:Y:S01]  /*22b0*/  VOTEU.ANY UP0, P0 ;  /* 0x0000000000ff7886 */ /* 0x000fe20000000100 */
[----:B------:R-:W-:Y:S02]  /*22c0*/  F2FP.SATFINITE.E4M3.F32.PACK_AB_MERGE_C R6, R7, R6, RZ ;  /* 0x000000060706723e */ /* 0x000fe400048070ff */
[----:B------:R-:W-:Y:S02]  /*22d0*/  F2FP.SATFINITE.E4M3.F32.PACK_AB_MERGE_C R10, R11, R10, RZ ;  /* 0x0000000a0b0a723e */ /* 0x000fe400048070ff */
[----:B------:R-:W-:Y:S02]  /*22e0*/  F2FP.SATFINITE.E4M3.F32.PACK_AB_MERGE_C R14, R15, R14, RZ ;  /* 0x0000000e0f0e723e */ /* 0x000fe400048070ff */
[----:B------:R-:W-:Y:S02]  /*22f0*/  F2FP.SATFINITE.E4M3.F32.PACK_AB_MERGE_C R7, R19, R18, RZ ;  /* 0x000000121307723e */ /* 0x000fe400048070ff */
[----:B------:R-:W-:-:S02]  /*2300*/  F2FP.SATFINITE.E4M3.F32.PACK_AB_MERGE_C R22, R23, R22, RZ ;  /* 0x000000161716723e */ /* 0x000fc400048070ff */
[----:B------:R-:W-:Y:S02]  /*2310*/  F2FP.SATFINITE.E4M3.F32.PACK_AB_MERGE_C R26, R27, R26, RZ ;  /* 0x0000001a1b1a723e */ /* 0x000fe400048070ff */
[----:B------:R-:W-:Y:S02]  /*2320*/  F2FP.SATFINITE.E4M3.F32.PACK_AB_MERGE_C R30, R31, R30, RZ ;  /* 0x0000001e1f1e723e */ /* 0x000fe400048070ff */
[----:B------:R-:W-:Y:S02]  /*2330*/  F2FP.SATFINITE.E4M3.F32.PACK_AB_MERGE_C R34, R35, R34, RZ ;  /* 0x000000222322723e */ /* 0x000fe400048070ff */
[----:B------:R-:W-:Y:S02]  /*2340*/  F2FP.SATFINITE.E4M3.F32.PACK_AB_MERGE_C R4, R5, R4, R6 ;  /* 0x000000040504723e */ /* 0x000fe40004807006 */
[----:B------:R-:W-:Y:S02]  /*2350*/  F2FP.SATFINITE.E4M3.F32.PACK_AB_MERGE_C R5, R9, R8, R10 ;  /* 0x000000080905723e */ /* 0x000fe4000480700a */
[----:B------:R-:W-:-:S02]  /*2360*/  F2FP.SATFINITE.E4M3.F32.PACK_AB_MERGE_C R6, R13, R12, R14 ;  /* 0x0000000c0d06723e */ /* 0x000fc4000480700e */
[----:B------:R-:W-:Y:S02]  /*2370*/  F2FP.SATFINITE.E4M3.F32.PACK_AB_MERGE_C R7, R17, R16, R7 ;  /* 0x000000101107723e */ /* 0x000fe40004807007 */
[----:B------:R-:W-:Y:S02]  /*2380*/  F2FP.SATFINITE.E4M3.F32.PACK_AB_MERGE_C R20, R21, R20, R22 ;  /* 0x000000141514723e */ /* 0x000fe40004807016 */
[----:B------:R-:W-:Y:S01]  /*2390*/  F2FP.SATFINITE.E4M3.F32.PACK_AB_MERGE_C R21, R25, R24, R26 ;  /* 0x000000181915723e */ /* 0x000fe2000480701a */
[----:B--2---:R2:W-:Y:S01]  /*23a0*/  STS.128 [R0+UR8], R4 ;  /* 0x0000000400007988 */ /* 0x0045e20008000c08 */
[----:B------:R-:W-:Y:S02]  /*23b0*/  F2FP.SATFINITE.E4M3.F32.PACK_AB_MERGE_C R22, R29, R28, R30 ;  /* 0x0000001c1d16723e */ /* 0x000fe4000480701e */
[----:B------:R-:W-:-:S05]  /*23c0*/  F2FP.SATFINITE.E4M3.F32.PACK_AB_MERGE_C R23, R33, R32, R34 ;  /* 0x000000202117723e */ /* 0x000fca0004807022 */
[----:B------:R2:W-:Y:S01]  /*23d0*/  STS.128 [R2+UR8], R20 ;  /* 0x0000001402007988 */ /* 0x0005e20008000c08 */
[----:B------:R3:W-:Y:S06]  /*23e0*/  MEMBAR.ALL.CTA ;  /* 0x0000000000007992 */ /* 0x0007ec0000008000 */
[----:B---3--:R-:W3:Y:S02]  /*23f0*/  FENCE.VIEW.ASYNC.S ;  /* 0x00000000000073c6 */ /* 0x008ee40000000000 */
[----:B---3--:R-:W-:Y:S06]  /*2400*/  BAR.SYNC.DEFER_BLOCKING 0x0 ;  /* 0x0000000000007b1d */ /* 0x008fec0000010000 */
[----:B------:R2:W-:Y:S01]  /*2410*/  @UP1 UTMASTG.2D [UR8], [UR20] ;  /* 0x00000008140013b5 */ /* 0x0005e20008008000 */
[----:B------:R0:W-:Y:S01]  /*2420*/  UTMACMDFLUSH ;  /* 0x00000000000079b7 */ /* 0x0001e20000000000 */
[----:B------:R-:W-:-:S04]  /*2430*/  DEPBAR.LE SB0, 0x0 ;  /* 0x000080000000791a */ /* 0x000fc80000000000 */
[----:B------:R-:W-:Y:S08]  /*2440*/  BAR.SYNC.DEFER_BLOCKING 0x0 ;  /* 0x0000000000007b1d */ /* 0x000ff00000010000 */
[----:B------:R-:W-:Y:S06]  /*2450*/  BAR.SYNC.DEFER_BLOCKING 0x0 ;  /* 0x0000000000007b1d */ /* 0x000fec0000010000 */
[----:B--2---:R-:W-:Y:S05]  /*2460*/  @P2 BRA `(.L_x_68) ;  /* 0x0000000000a02947 */ /* 0x004fea0003800000 */
[----:B------:R-:W2:Y:S01]  /*2470*/  S2UR UR5, SR_CgaCtaId ;  /* 0x00000000000579c3 */ /* 0x000ea20000008800 */
[----:B------:R-:W-:Y:S01]  /*2480*/  NOP ;  /* 0x0000000000007918 */ /* 0x000fe20000000000 */
[----:B------:R-:W-:Y:S01]  /*2490*/  UMOV UR4, 0x50 ;  /* 0x0000005000047882 */ /* 0x000fe20000000000 */
[----:B------:R-:W-:Y:S02]  /*24a0*/  IMAD.U32 R0, RZ, RZ, UR23 ;  /* 0x00000017ff007e24 */ /* 0x000fe4000f8e00ff */
[----:B------:R-:W-:Y:S02]  /*24b0*/  IMAD.MOV.U32 R3, RZ, RZ, 0x3 ;  /* 0x00000003ff037424 */ /* 0x000fe400078e00ff */
[----:B------:R-:W-:Y:S01]  /*24c0*/  IMAD.MOV.U32 R7, RZ, RZ, 0x1 ;  /* 0x00000001ff077424 */ /* 0x000fe200078e00ff */
[----:B------:R-:W-:-:S04]  /*24d0*/  LOP3.LUT R0, R0, 0xffff, RZ, 0xc0, !PT ;  /* 0x0000ffff00007812 */ /* 0x000fc800078ec0ff */
[----:B------:R-:W-:-:S05]  /*24e0*/  SHF.R.U32.HI R0, RZ, 0x5, R0 ;  /* 0x00000005ff007819 */ /* 0x000fca0000011600 */
[----:B------:R-:W-:Y:S01]  /*24f0*/  VIADD R2, R0, 0x10 ;  /* 0x0000001000027836 */ /* 0x000fe20000000000 */
[----:B------:R-:W-:Y:S01]  /*2500*/  SHF.L.U32 R0, R3, R0, RZ ;  /* 0x0000000003007219 */ /* 0x000fe200000006ff */
[----:B--2---:R-:W-:-:S03]  /*2510*/  ULEA UR6, UR5, UR4, 0x18 ;  /* 0x0000000405067291 */ /* 0x004fc6000f8ec0ff */
[----:B------:R-:W-:-:S04]  /*2520*/  SHF.L.U32 R3, R7, R2, RZ ;  /* 0x0000000207037219 */ /* 0x000fc800000006ff */
[----:B------:R-:W-:Y:S02]  /*2530*/  LOP3.LUT R0, R3, R0, RZ, 0xfc, !PT ;  /* 0x0000000003007212 */ /* 0x000fe400078efcff */
[----:B------:R-:W2:Y:S02]  /*2540*/  LDS R5, [UR6] ;  /* 0x00000006ff057984 */ /* 0x000ea40008000800 */
[C---:B------:R-:W-:Y:S02]  /*2550*/  LOP3.LUT R2, R0.reuse, 0xffff, RZ, 0xc0, !PT ;  /* 0x0000ffff00027812 */ /* 0x040fe400078ec0ff */
[----:B--2---:R-:W-:-:S04]  /*2560*/  LOP3.LUT R3, R0, 0xffff, R5, 0x80, !PT ;  /* 0x0000ffff00037812 */ /* 0x004fc800078e8005 */
[----:B------:R-:W-:-:S13]  /*2570*/  ISETP.NE.AND P0, PT, R3, R2, PT ;  /* 0x000000020300720c */ /* 0x000fda0003f05270 */
[----:B------:R-:W-:Y:S05]  /*2580*/  @P0 BRA `(.L_x_69) ;  /* 0x0000000000500947 */ /* 0x000fea0003800000 */
[----:B------:R-:W-:Y:S02]  /*2590*/  SHF.R.U32.HI R5, RZ, 0x10, R5 ;  /* 0x00000010ff057819 */ /* 0x000fe40000011605 */
[----:B------:R-:W-:-:S04]  /*25a0*/  SHF.R.U32.HI R2, RZ, 0x10, R0 ;  /* 0x00000010ff027819 */ /* 0x000fc80000011600 */
[----:B------:R-:W-:-:S04]  /*25b0*/  LOP3.LUT R5, R5, R2, RZ, 0xc0, !PT ;  /* 0x0000000205057212 */ /* 0x000fc800078ec0ff */
[----:B------:R-:W-:-:S13]  /*25c0*/  ISETP.NE.AND P0, PT, R5, R2, PT ;  /* 0x000000020500720c */ /* 0x000fda0003f05270 */
[----:B------:R-:W-:Y:S05]  /*25d0*/  @P0 BRA `(.L_x_70) ;  /* 0x0000000000300947 */ /* 0x000fea0003800000 */
[----:B------:R-:W-:Y:S01]  /*25e0*/  R2UR UR4, R0 ;  /* 0x00000000000472ca */ /* 0x000fe200000e0000 */
[----:B------:R-:W-:Y:S01]  /*25f0*/  VOTEU.ANY UR5, UPT, PT ;  /* 0x0000000000057886 */ /* 0x000fe200038e0100 */
[----:B------:R-:W2:Y:S01]  /*2600*/  S2R R0, SR_LANEID ;  /* 0x0000000000007919 */ /* 0x000ea20000000000 */
[----:B------:R-:W-:-:S10]  /*2610*/  UFLO.U32 UR5, UR5 ;  /* 0x00000005000572bd */ /* 0x000fd400080e0000 */
[----:B------:R-:W-:-:S06]  /*2620*/  ULOP3.LUT UR4, URZ, UR4, URZ, 0x33, !UPT ;  /* 0x00000004ff047292 */ /* 0x000fcc000f8e33ff */
[----:B------:R-:W-:-:S04]  /*2630*/  IMAD.U32 R2, RZ, RZ, UR4 ;  /* 0x00000004ff027e24 */ /* 0x000fc8000f8e00ff */
[----:B------:R-:W3:Y:S02]  /*2640*/  REDUX UR7, R2 ;  /* 0x00000000020773c4 */ /* 0x000ee40000000000 */
[----:B------:R4:W-:Y:S01]  /*2650*/  UTCATOMSWS.AND URZ, UR4 ;  /* 0x0000000400ff79e3 */ /* 0x0009e20008000000 */
[----:B--2---:R-:W-:Y:S01]  /*2660*/  ISETP.EQ.U32.AND P0, PT, R0, UR5, PT ;  /* 0x0000000500007c0c */ /* 0x004fe2000bf02070 */
[----:B---3--:R-:W-:-:S12]  /*2670*/  IMAD.U32 R0, RZ, RZ, UR7 ;  /* 0x00000007ff007e24 */ /* 0x008fd8000f8e00ff */
[----:B------:R4:W-:Y:S01]  /*2680*/  @P0 ATOMS.AND RZ, [UR6], R0 ;  /* 0x00000000ffff098c */ /* 0x0009e2000a800006 */
[----:B------:R-:W-:Y:S05]  /*2690*/  BRA `(.L_x_68) ;  /* 0x0000000000147947 */ /* 0x000fea0003800000 */
.L_x_70:
[----:B------:R-:W-:-:S07]  /*26a0*/  MOV R2, 0x26c0 ;  /* 0x000026c000027802 */ /* 0x000fce0000000f00 */
[----:B-1----:R-:W-:Y:S05]  /*26b0*/  CALL.REL.NOINC `($__internal_0_$__cuda_sm10x_tcgen05_guardrail_trap_col_being_dealloced_not_returned_by_alloc) ;  /* 0x0000000000447944 */ /* 0x002fea0003c00000 */
[----:B------:R-:W-:Y:S05]  /*26c0*/  BRA `(.L_x_68) ;  /* 0x0000000000087947 */ /* 0x000fea0003800000 */
.L_x_69:
[----:B------:R-:W-:-:S07]  /*26d0*/  MOV R2, 0x26f0 ;  /* 0x000026f000027802 */ /* 0x000fce0000000f00 */
[----:B-1----:R-:W-:Y:S05]  /*26e0*/  CALL.REL.NOINC `($__internal_2_$__cuda_sm10x_tcgen05_guardrail_trap_unallocated_columns_being_dealloced) ;  /* 0x0000000000507944 */ /* 0x002fea0003c00000 */
.L_x_68:
[----:B------:R-:W-:Y:S01]  /*26f0*/  NOP ;  /* 0x0000000000007918 */ /* 0x000fe20000000000 */
[----:B----4-:R-:W-:Y:S05]  /*2700*/  EXIT ;  /* 0x000000000000794d */ /* 0x010fea0003800000 */
.L_x_57:
[----:B------:R-:W2:Y:S02]  /*2710*/  SYNCS.PHASECHK.TRANS64.TRYWAIT P0, [UR8+0x6000], RZ ;  /* 0x006000ffff0075a7 */ /* 0x000ea40008001108 */
[----:B--2---:R-:W-:Y:S05]  /*2720*/  @!P0 BRA `(.L_x_57) ;  /* 0xfffffffc00f88947 */ /* 0x004fea000383ffff */
[----:B------:R-:W-:Y:S05]  /*2730*/  BRA `(.L_x_71) ;  /* 0xfffffff000b87947 */ /* 0x000fea000383ffff */
.L_x_59:
[----:B------:R-:W2:Y:S02]  /*2740*/  SYNCS.PHASECHK.TRANS64.TRYWAIT P1, [UR8+0x6010], RZ ;  /* 0x006010ffff0075a7 */ /* 0x000ea40008021108 */
[----:B--2---:R-:W-:Y:S05]  /*2750*/  @!P1 BRA `(.L_x_59) ;  /* 0xfffffffc00f89947 */ /* 0x004fea000383ffff */
[----:B------:R-:W-:Y:S05]  /*2760*/  BRA `(.L_x_72) ;  /* 0xfffffff4002c7947 */ /* 0x000fea000383ffff */
.L_x_60:
[----:B------:R-:W3:Y:S02]  /*2770*/  SYNCS.PHASECHK.TRANS64.TRYWAIT P0, [UR28+0x6000], R2 ;  /* 0x00600002ff0075a7 */ /* 0x000ee4000800111c */
[----:B---3--:R-:W-:Y:S05]  /*2780*/  @!P0 BRA `(.L_x_60) ;  /* 0xfffffffc00f88947 */ /* 0x008fea000383ffff */
[----:B------:R-:W-:Y:S05]  /*2790*/  BRA `(.L_x_73) ;  /* 0xfffffff400ac7947 */ /* 0x000fea000383ffff */
.L_x_62:
[----:B------:R-:W3:Y:S02]  /*27a0*/  SYNCS.PHASECHK.TRANS64.TRYWAIT P0, [UR28+0x6010], R2 ;  /* 0x00601002ff0075a7 */ /* 0x000ee4000800111c */
[----:B---3--:R-:W-:Y:S05]  /*27b0*/  @!P0 BRA `(.L_x_62) ;  /* 0xfffffffc00f88947 */ /* 0x008fea000383ffff */
[----:B------:R-:W-:Y:S05]  /*27c0*/  BRA `(.L_x_74) ;  /* 0xfffffff8001c7947 */ /* 0x000fea000383ffff */
        .weak           $__internal_0_$__cuda_sm10x_tcgen05_guardrail_trap_col_being_dealloced_not_returned_by_alloc
        .type           $__internal_0_$__cuda_sm10x_tcgen05_guardrail_trap_col_being_dealloced_not_returned_by_alloc,@function
        .size           $__internal_0_$__cuda_sm10x_tcgen05_guardrail_trap_col_being_dealloced_not_returned_by_alloc,($__internal_1_$__cuda_sm10x_tcgen05_guardrail_trap_phase_invalid_during_alloc - $__internal_0_$__cuda_sm10x_tcgen05_guardrail_trap_col_being_dealloced_not_returned_by_alloc)
$__internal_0_$__cuda_sm10x_tcgen05_guardrail_trap_col_being_dealloced_not_returned_by_alloc:
[----:B------:R-:W-:Y:S05]  /*27d0*/  BPT.TRAP 0x1 ;  /* 0x000000040000795c */ /* 0x000fea0000300000 */
[----:B------:R-:W-:-:S04]  /*27e0*/  IMAD.MOV.U32 R3, RZ, RZ, 0x0 ;  /* 0x00000000ff037424 */ /* 0x000fc800078e00ff */
[----:B------:R-:W-:Y:S05]  /*27f0*/  RET.REL.NODEC R2 `(gluon_tcgen05) ;  /* 0xffffffd802007950 */ /* 0x000fea0003c3ffff */
        .weak           $__internal_1_$__cuda_sm10x_tcgen05_guardrail_trap_phase_invalid_during_alloc
        .type           $__internal_1_$__cuda_sm10x_tcgen05_guardrail_trap_phase_invalid_during_alloc,@function
        .size           $__internal_1_$__cuda_sm10x_tcgen05_guardrail_trap_phase_invalid_during_alloc,($__internal_2_$__cuda_sm10x_tcgen05_guardrail_trap_unallocated_columns_being_dealloced - $__internal_1_$__cuda_sm10x_tcgen05_guardrail_trap_phase_invalid_during_alloc)
$__internal_1_$__cuda_sm10x_tcgen05_guardrail_trap_phase_invalid_during_alloc:
[----:B------:R-:W-:Y:S05]  /*2800*/  BPT.TRAP 0x1 ;  /* 0x000000040000795c */ /* 0x000fea0000300000 */
[----:B------:R-:W-:-:S04]  /*2810*/  IMAD.MOV.U32 R3, RZ, RZ, 0x0 ;  /* 0x00000000ff037424 */ /* 0x000fc800078e00ff */
[----:B------:R-:W-:Y:S05]  /*2820*/  RET.REL.NODEC R2 `(gluon_tcgen05) ;  /* 0xffffffd402f47950 */ /* 0x000fea0003c3ffff */
        .weak           $__internal_2_$__cuda_sm10x_tcgen05_guardrail_trap_unallocated_columns_being_dealloced
        .type           $__internal_2_$__cuda_sm10x_tcgen05_guardrail_trap_unallocated_columns_being_dealloced,@function
        .size           $__internal_2_$__cuda_sm10x_tcgen05_guardrail_trap_unallocated_columns_being_dealloced,(.L_x_78 - $__internal_2_$__cuda_sm10x_tcgen05_guardrail_trap_unallocated_columns_being_dealloced)
$__internal_2_$__cuda_sm10x_tcgen05_guardrail_trap_unallocated_columns_being_dealloced:
[----:B------:R-:W-:Y:S05]  /*2830*/  BPT.TRAP 0x1 ;  /* 0x000000040000795c */ /* 0x000fea0000300000 */
[----:B------:R-:W-:-:S04]  /*2840*/  IMAD.MOV.U32 R3, RZ, RZ, 0x0 ;  /* 0x00000000ff037424 */ /* 0x000fc800078e00ff */
[----:B------:R-:W-:Y:S05]  /*2850*/  RET.REL.NODEC R2 `(gluon_tcgen05) ;  /* 0xffffffd402e87950 */ /* 0x000fea0003c3ffff */
.L_x_75:
[----:B------:R-:W-:-:S00]  /*2860*/  BRA `(.L_x_75) ;  /* 0xfffffffc00fc7947 */ /* 0x000fc0000383ffff */
[----:B------:R-:W-:-:S00]  /*2870*/  NOP ;  /* 0x0000000000007918 */ /* 0x000fc00000000000 */
        /* <DEDUP_REMOVED lines=8> */
.L_x_78:


//--------------------- .nv.shared.gluon_tcgen05  --------------------------
	.section	.nv.shared.gluon_tcgen05,"aw",@nobits
	.sectionflags	@""
	.align	16
	.zero		1024


//--------------------- .nv.shared.reserved.0     --------------------------
	.section	.nv.shared.reserved.0,"aw",@nobits
	.align	8
	.weak		__nv_reservedSMEM_offset_0_alias
	.size		__nv_reservedSMEM_offset_0_alias, 0, 64
	.other		__nv_reservedSMEM_offset_0_alias,@"STO_CUDA_RESERVED_SHARED STV_DEFAULT"
__nv_reservedSMEM_offset_0_alias:
	.zero		0
.nv.shared.reserved.0:
	.zero		64
	.weak		__nv_reservedSMEM_allocation_phase
	.type		__nv_reservedSMEM_allocation_phase,@object
	.size		__nv_reservedSMEM_allocation_phase,(.L_0 - __nv_reservedSMEM_allocation_phase)
__nv_reservedSMEM_allocation_phase:
	.zero		1
.L_0:
	.zero		7
	.weak		__nv_reservedSMEM_devtool_atexit_pc
	.type		__nv_reservedSMEM_devtool_atexit_pc,@object
	.size		__nv_reservedSMEM_devtool_atexit_pc,(__nv_reservedSMEM_allocation_mask - __nv_reservedSMEM_devtool_atexit_pc)
__nv_reservedSMEM_devtool_atexit_pc:
	.zero		8
	.weak		__nv_reservedSMEM_allocation_mask
	.type		__nv_reservedSMEM_allocation_mask,@object
	.size		__nv_reservedSMEM_allocation_mask,(.L_2 - __nv_reservedSMEM_allocation_mask)
__nv_reservedSMEM_allocation_mask:
	.zero		4
.L_2:


//--------------------- .nv.constant0.gluon_tcgen05 --------------------------
	.section	.nv.constant0.gluon_tcgen05,"a",@progbits
	.sectionflags	@""
	.align	4
.nv.constant0.gluon_tcgen05:
	.zero		976


//--------------------- SYMBOLS --------------------------

	.type		.nv.reservedSmem.offset0,@object
	.size		.nv.reservedSmem.offset0,0x4
	.type		.nv.reservedSmem.cap,@object
	.size		.nv.reservedSmem.cap,0x4
